//
// Generated by NVIDIA NVVM Compiler
//
// Compiler Build ID: CL-36424714
// Cuda compilation tools, release 13.0, V13.0.88
// Based on NVVM 20.0.0
//

.version 9.0
.target sm_100
.address_size 64

	// .globl	_Z6stage1Piii
// _ZZ6stage1PiiiE3mat has been demoted
// _ZZ6stage2PiiiE3mat has been demoted
// _ZZ6stage3PiiiE3mat has been demoted

.visible .entry _Z6stage1Piii(
	.param .u64 .ptr .align 1 _Z6stage1Piii_param_0,
	.param .u32 _Z6stage1Piii_param_1,
	.param .u32 _Z6stage1Piii_param_2
)
{
	.reg .b32 	%r<178>;
	.reg .b64 	%rd<5>;
	// demoted variable
	.shared .align 4 .b8 _ZZ6stage1PiiiE3mat[4096];
	ld.param.u64 	%rd1, [_Z6stage1Piii_param_0];
	ld.param.u32 	%r1, [_Z6stage1Piii_param_1];
	ld.param.u32 	%r2, [_Z6stage1Piii_param_2];
	cvta.to.global.u64 	%rd2, %rd1;
	mov.u32 	%r3, %tid.x;
	add.s32 	%r4, %r1, %r3;
	mov.u32 	%r5, %tid.y;
	add.s32 	%r6, %r1, %r5;
	mad.lo.s32 	%r7, %r6, %r2, %r4;
	mul.wide.s32 	%rd3, %r7, 4;
	add.s64 	%rd4, %rd2, %rd3;
	ld.global.u32 	%r8, [%rd4];
	shl.b32 	%r9, %r5, 5;
	add.s32 	%r10, %r9, %r3;
	shl.b32 	%r11, %r10, 2;
	mov.u32 	%r12, _ZZ6stage1PiiiE3mat;
	add.s32 	%r13, %r12, %r11;
	st.shared.u32 	[%r13], %r8;
	bar.sync 	0;
	ld.shared.u32 	%r14, [%r13];
	shl.b32 	%r15, %r5, 7;
	add.s32 	%r16, %r12, %r15;
	ld.shared.u32 	%r17, [%r16];
	shl.b32 	%r18, %r3, 2;
	add.s32 	%r19, %r12, %r18;
	ld.shared.u32 	%r20, [%r19];
	add.s32 	%r21, %r20, %r17;
	min.s32 	%r22, %r14, %r21;
	st.shared.u32 	[%r13], %r22;
	bar.sync 	0;
	ld.shared.u32 	%r23, [%r13];
	ld.shared.u32 	%r24, [%r16+4];
	ld.shared.u32 	%r25, [%r19+128];
	add.s32 	%r26, %r25, %r24;
	min.s32 	%r27, %r23, %r26;
	st.shared.u32 	[%r13], %r27;
	bar.sync 	0;
	ld.shared.u32 	%r28, [%r13];
	ld.shared.u32 	%r29, [%r16+8];
	ld.shared.u32 	%r30, [%r19+256];
	add.s32 	%r31, %r30, %r29;
	min.s32 	%r32, %r28, %r31;
	st.shared.u32 	[%r13], %r32;
	bar.sync 	0;
	ld.shared.u32 	%r33, [%r13];
	ld.shared.u32 	%r34, [%r16+12];
	ld.shared.u32 	%r35, [%r19+384];
	add.s32 	%r36, %r35, %r34;
	min.s32 	%r37, %r33, %r36;
	st.shared.u32 	[%r13], %r37;
	bar.sync 	0;
	ld.shared.u32 	%r38, [%r13];
	ld.shared.u32 	%r39, [%r16+16];
	ld.shared.u32 	%r40, [%r19+512];
	add.s32 	%r41, %r40, %r39;
	min.s32 	%r42, %r38, %r41;
	st.shared.u32 	[%r13], %r42;
	bar.sync 	0;
	ld.shared.u32 	%r43, [%r13];
	ld.shared.u32 	%r44, [%r16+20];
	ld.shared.u32 	%r45, [%r19+640];
	add.s32 	%r46, %r45, %r44;
	min.s32 	%r47, %r43, %r46;
	st.shared.u32 	[%r13], %r47;
	bar.sync 	0;
	ld.shared.u32 	%r48, [%r13];
	ld.shared.u32 	%r49, [%r16+24];
	ld.shared.u32 	%r50, [%r19+768];
	add.s32 	%r51, %r50, %r49;
	min.s32 	%r52, %r48, %r51;
	st.shared.u32 	[%r13], %r52;
	bar.sync 	0;
	ld.shared.u32 	%r53, [%r13];
	ld.shared.u32 	%r54, [%r16+28];
	ld.shared.u32 	%r55, [%r19+896];
	add.s32 	%r56, %r55, %r54;
	min.s32 	%r57, %r53, %r56;
	st.shared.u32 	[%r13], %r57;
	bar.sync 	0;
	ld.shared.u32 	%r58, [%r13];
	ld.shared.u32 	%r59, [%r16+32];
	ld.shared.u32 	%r60, [%r19+1024];
	add.s32 	%r61, %r60, %r59;
	min.s32 	%r62, %r58, %r61;
	st.shared.u32 	[%r13], %r62;
	bar.sync 	0;
	ld.shared.u32 	%r63, [%r13];
	ld.shared.u32 	%r64, [%r16+36];
	ld.shared.u32 	%r65, [%r19+1152];
	add.s32 	%r66, %r65, %r64;
	min.s32 	%r67, %r63, %r66;
	st.shared.u32 	[%r13], %r67;
	bar.sync 	0;
	ld.shared.u32 	%r68, [%r13];
	ld.shared.u32 	%r69, [%r16+40];
	ld.shared.u32 	%r70, [%r19+1280];
	add.s32 	%r71, %r70, %r69;
	min.s32 	%r72, %r68, %r71;
	st.shared.u32 	[%r13], %r72;
	bar.sync 	0;
	ld.shared.u32 	%r73, [%r13];
	ld.shared.u32 	%r74, [%r16+44];
	ld.shared.u32 	%r75, [%r19+1408];
	add.s32 	%r76, %r75, %r74;
	min.s32 	%r77, %r73, %r76;
	st.shared.u32 	[%r13], %r77;
	bar.sync 	0;
	ld.shared.u32 	%r78, [%r13];
	ld.shared.u32 	%r79, [%r16+48];
	ld.shared.u32 	%r80, [%r19+1536];
	add.s32 	%r81, %r80, %r79;
	min.s32 	%r82, %r78, %r81;
	st.shared.u32 	[%r13], %r82;
	bar.sync 	0;
	ld.shared.u32 	%r83, [%r13];
	ld.shared.u32 	%r84, [%r16+52];
	ld.shared.u32 	%r85, [%r19+1664];
	add.s32 	%r86, %r85, %r84;
	min.s32 	%r87, %r83, %r86;
	st.shared.u32 	[%r13], %r87;
	bar.sync 	0;
	ld.shared.u32 	%r88, [%r13];
	ld.shared.u32 	%r89, [%r16+56];
	ld.shared.u32 	%r90, [%r19+1792];
	add.s32 	%r91, %r90, %r89;
	min.s32 	%r92, %r88, %r91;
	st.shared.u32 	[%r13], %r92;
	bar.sync 	0;
	ld.shared.u32 	%r93, [%r13];
	ld.shared.u32 	%r94, [%r16+60];
	ld.shared.u32 	%r95, [%r19+1920];
	add.s32 	%r96, %r95, %r94;
	min.s32 	%r97, %r93, %r96;
	st.shared.u32 	[%r13], %r97;
	bar.sync 	0;
	ld.shared.u32 	%r98, [%r13];
	ld.shared.u32 	%r99, [%r16+64];
	ld.shared.u32 	%r100, [%r19+2048];
	add.s32 	%r101, %r100, %r99;
	min.s32 	%r102, %r98, %r101;
	st.shared.u32 	[%r13], %r102;
	bar.sync 	0;
	ld.shared.u32 	%r103, [%r13];
	ld.shared.u32 	%r104, [%r16+68];
	ld.shared.u32 	%r105, [%r19+2176];
	add.s32 	%r106, %r105, %r104;
	min.s32 	%r107, %r103, %r106;
	st.shared.u32 	[%r13], %r107;
	bar.sync 	0;
	ld.shared.u32 	%r108, [%r13];
	ld.shared.u32 	%r109, [%r16+72];
	ld.shared.u32 	%r110, [%r19+2304];
	add.s32 	%r111, %r110, %r109;
	min.s32 	%r112, %r108, %r111;
	st.shared.u32 	[%r13], %r112;
	bar.sync 	0;
	ld.shared.u32 	%r113, [%r13];
	ld.shared.u32 	%r114, [%r16+76];
	ld.shared.u32 	%r115, [%r19+2432];
	add.s32 	%r116, %r115, %r114;
	min.s32 	%r117, %r113, %r116;
	st.shared.u32 	[%r13], %r117;
	bar.sync 	0;
	ld.shared.u32 	%r118, [%r13];
	ld.shared.u32 	%r119, [%r16+80];
	ld.shared.u32 	%r120, [%r19+2560];
	add.s32 	%r121, %r120, %r119;
	min.s32 	%r122, %r118, %r121;
	st.shared.u32 	[%r13], %r122;
	bar.sync 	0;
	ld.shared.u32 	%r123, [%r13];
	ld.shared.u32 	%r124, [%r16+84];
	ld.shared.u32 	%r125, [%r19+2688];
	add.s32 	%r126, %r125, %r124;
	min.s32 	%r127, %r123, %r126;
	st.shared.u32 	[%r13], %r127;
	bar.sync 	0;
	ld.shared.u32 	%r128, [%r13];
	ld.shared.u32 	%r129, [%r16+88];
	ld.shared.u32 	%r130, [%r19+2816];
	add.s32 	%r131, %r130, %r129;
	min.s32 	%r132, %r128, %r131;
	st.shared.u32 	[%r13], %r132;
	bar.sync 	0;
	ld.shared.u32 	%r133, [%r13];
	ld.shared.u32 	%r134, [%r16+92];
	ld.shared.u32 	%r135, [%r19+2944];
	add.s32 	%r136, %r135, %r134;
	min.s32 	%r137, %r133, %r136;
	st.shared.u32 	[%r13], %r137;
	bar.sync 	0;
	ld.shared.u32 	%r138, [%r13];
	ld.shared.u32 	%r139, [%r16+96];
	ld.shared.u32 	%r140, [%r19+3072];
	add.s32 	%r141, %r140, %r139;
	min.s32 	%r142, %r138, %r141;
	st.shared.u32 	[%r13], %r142;
	bar.sync 	0;
	ld.shared.u32 	%r143, [%r13];
	ld.shared.u32 	%r144, [%r16+100];
	ld.shared.u32 	%r145, [%r19+3200];
	add.s32 	%r146, %r145, %r144;
	min.s32 	%r147, %r143, %r146;
	st.shared.u32 	[%r13], %r147;
	bar.sync 	0;
	ld.shared.u32 	%r148, [%r13];
	ld.shared.u32 	%r149, [%r16+104];
	ld.shared.u32 	%r150, [%r19+3328];
	add.s32 	%r151, %r150, %r149;
	min.s32 	%r152, %r148, %r151;
	st.shared.u32 	[%r13], %r152;
	bar.sync 	0;
	ld.shared.u32 	%r153, [%r13];
	ld.shared.u32 	%r154, [%r16+108];
	ld.shared.u32 	%r155, [%r19+3456];
	add.s32 	%r156, %r155, %r154;
	min.s32 	%r157, %r153, %r156;
	st.shared.u32 	[%r13], %r157;
	bar.sync 	0;
	ld.shared.u32 	%r158, [%r13];
	ld.shared.u32 	%r159, [%r16+112];
	ld.shared.u32 	%r160, [%r19+3584];
	add.s32 	%r161, %r160, %r159;
	min.s32 	%r162, %r158, %r161;
	st.shared.u32 	[%r13], %r162;
	bar.sync 	0;
	ld.shared.u32 	%r163, [%r13];
	ld.shared.u32 	%r164, [%r16+116];
	ld.shared.u32 	%r165, [%r19+3712];
	add.s32 	%r166, %r165, %r164;
	min.s32 	%r167, %r163, %r166;
	st.shared.u32 	[%r13], %r167;
	bar.sync 	0;
	ld.shared.u32 	%r168, [%r13];
	ld.shared.u32 	%r169, [%r16+120];
	ld.shared.u32 	%r170, [%r19+3840];
	add.s32 	%r171, %r170, %r169;
	min.s32 	%r172, %r168, %r171;
	st.shared.u32 	[%r13], %r172;
	bar.sync 	0;
	ld.shared.u32 	%r173, [%r13];
	ld.shared.u32 	%r174, [%r16+124];
	ld.shared.u32 	%r175, [%r19+3968];
	add.s32 	%r176, %r175, %r174;
	min.s32 	%r177, %r173, %r176;
	st.shared.u32 	[%r13], %r177;
	st.global.u32 	[%rd4], %r177;
	ret;

}
	// .globl	_Z6stage2Piii
.visible .entry _Z6stage2Piii(
	.param .u64 .ptr .align 1 _Z6stage2Piii_param_0,
	.param .u32 _Z6stage2Piii_param_1,
	.param .u32 _Z6stage2Piii_param_2
)
{
	.reg .pred 	%p<4>;
	.reg .b32 	%r<367>;
	.reg .b64 	%rd<11>;
	// demoted variable
	.shared .align 4 .b8 _ZZ6stage2PiiiE3mat[8192];
	ld.param.u64 	%rd2, [_Z6stage2Piii_param_0];
	ld.param.u32 	%r3, [_Z6stage2Piii_param_1];
	ld.param.u32 	%r4, [_Z6stage2Piii_param_2];
	cvta.to.global.u64 	%rd1, %rd2;
	mov.u32 	%r1, %tid.x;
	mov.u32 	%r2, %tid.y;
	mov.u32 	%r5, %ctaid.y;
	setp.eq.s32 	%p1, %r5, 0;
	@%p1 bra 	$L__BB1_2;
	add.s32 	%r6, %r3, %r1;
	mov.u32 	%r7, %ctaid.x;
	shr.s32 	%r8, %r3, 5;
	setp.ge.u32 	%p2, %r7, %r8;
	selp.u32 	%r9, 1, 0, %p2;
	add.s32 	%r10, %r7, %r9;
	shl.b32 	%r11, %r10, 5;
	add.s32 	%r12, %r11, %r2;
	mad.lo.s32 	%r13, %r12, %r4, %r6;
	mul.wide.s32 	%rd3, %r13, 4;
	add.s64 	%rd4, %rd1, %rd3;
	ld.global.u32 	%r14, [%rd4];
	shl.b32 	%r15, %r2, 5;
	add.s32 	%r16, %r15, %r1;
	shl.b32 	%r17, %r16, 2;
	mov.u32 	%r18, _ZZ6stage2PiiiE3mat;
	add.s32 	%r19, %r18, %r17;
	st.shared.u32 	[%r19], %r14;
	add.s32 	%r20, %r3, %r2;
	mad.lo.s32 	%r21, %r20, %r4, %r6;
	mul.wide.s32 	%rd5, %r21, 4;
	add.s64 	%rd6, %rd1, %rd5;
	ld.global.u32 	%r22, [%rd6];
	st.shared.u32 	[%r19+4096], %r22;
	bar.sync 	0;
	ld.shared.u32 	%r23, [%r19];
	shl.b32 	%r24, %r2, 7;
	add.s32 	%r25, %r18, %r24;
	ld.shared.u32 	%r26, [%r25];
	shl.b32 	%r27, %r1, 2;
	add.s32 	%r28, %r18, %r27;
	ld.shared.u32 	%r29, [%r28+4096];
	add.s32 	%r30, %r29, %r26;
	min.s32 	%r31, %r23, %r30;
	st.shared.u32 	[%r19], %r31;
	bar.sync 	0;
	ld.shared.u32 	%r32, [%r19];
	ld.shared.u32 	%r33, [%r25+4];
	ld.shared.u32 	%r34, [%r28+4224];
	add.s32 	%r35, %r34, %r33;
	min.s32 	%r36, %r32, %r35;
	st.shared.u32 	[%r19], %r36;
	bar.sync 	0;
	ld.shared.u32 	%r37, [%r19];
	ld.shared.u32 	%r38, [%r25+8];
	ld.shared.u32 	%r39, [%r28+4352];
	add.s32 	%r40, %r39, %r38;
	min.s32 	%r41, %r37, %r40;
	st.shared.u32 	[%r19], %r41;
	bar.sync 	0;
	ld.shared.u32 	%r42, [%r19];
	ld.shared.u32 	%r43, [%r25+12];
	ld.shared.u32 	%r44, [%r28+4480];
	add.s32 	%r45, %r44, %r43;
	min.s32 	%r46, %r42, %r45;
	st.shared.u32 	[%r19], %r46;
	bar.sync 	0;
	ld.shared.u32 	%r47, [%r19];
	ld.shared.u32 	%r48, [%r25+16];
	ld.shared.u32 	%r49, [%r28+4608];
	add.s32 	%r50, %r49, %r48;
	min.s32 	%r51, %r47, %r50;
	st.shared.u32 	[%r19], %r51;
	bar.sync 	0;
	ld.shared.u32 	%r52, [%r19];
	ld.shared.u32 	%r53, [%r25+20];
	ld.shared.u32 	%r54, [%r28+4736];
	add.s32 	%r55, %r54, %r53;
	min.s32 	%r56, %r52, %r55;
	st.shared.u32 	[%r19], %r56;
	bar.sync 	0;
	ld.shared.u32 	%r57, [%r19];
	ld.shared.u32 	%r58, [%r25+24];
	ld.shared.u32 	%r59, [%r28+4864];
	add.s32 	%r60, %r59, %r58;
	min.s32 	%r61, %r57, %r60;
	st.shared.u32 	[%r19], %r61;
	bar.sync 	0;
	ld.shared.u32 	%r62, [%r19];
	ld.shared.u32 	%r63, [%r25+28];
	ld.shared.u32 	%r64, [%r28+4992];
	add.s32 	%r65, %r64, %r63;
	min.s32 	%r66, %r62, %r65;
	st.shared.u32 	[%r19], %r66;
	bar.sync 	0;
	ld.shared.u32 	%r67, [%r19];
	ld.shared.u32 	%r68, [%r25+32];
	ld.shared.u32 	%r69, [%r28+5120];
	add.s32 	%r70, %r69, %r68;
	min.s32 	%r71, %r67, %r70;
	st.shared.u32 	[%r19], %r71;
	bar.sync 	0;
	ld.shared.u32 	%r72, [%r19];
	ld.shared.u32 	%r73, [%r25+36];
	ld.shared.u32 	%r74, [%r28+5248];
	add.s32 	%r75, %r74, %r73;
	min.s32 	%r76, %r72, %r75;
	st.shared.u32 	[%r19], %r76;
	bar.sync 	0;
	ld.shared.u32 	%r77, [%r19];
	ld.shared.u32 	%r78, [%r25+40];
	ld.shared.u32 	%r79, [%r28+5376];
	add.s32 	%r80, %r79, %r78;
	min.s32 	%r81, %r77, %r80;
	st.shared.u32 	[%r19], %r81;
	bar.sync 	0;
	ld.shared.u32 	%r82, [%r19];
	ld.shared.u32 	%r83, [%r25+44];
	ld.shared.u32 	%r84, [%r28+5504];
	add.s32 	%r85, %r84, %r83;
	min.s32 	%r86, %r82, %r85;
	st.shared.u32 	[%r19], %r86;
	bar.sync 	0;
	ld.shared.u32 	%r87, [%r19];
	ld.shared.u32 	%r88, [%r25+48];
	ld.shared.u32 	%r89, [%r28+5632];
	add.s32 	%r90, %r89, %r88;
	min.s32 	%r91, %r87, %r90;
	st.shared.u32 	[%r19], %r91;
	bar.sync 	0;
	ld.shared.u32 	%r92, [%r19];
	ld.shared.u32 	%r93, [%r25+52];
	ld.shared.u32 	%r94, [%r28+5760];
	add.s32 	%r95, %r94, %r93;
	min.s32 	%r96, %r92, %r95;
	st.shared.u32 	[%r19], %r96;
	bar.sync 	0;
	ld.shared.u32 	%r97, [%r19];
	ld.shared.u32 	%r98, [%r25+56];
	ld.shared.u32 	%r99, [%r28+5888];
	add.s32 	%r100, %r99, %r98;
	min.s32 	%r101, %r97, %r100;
	st.shared.u32 	[%r19], %r101;
	bar.sync 	0;
	ld.shared.u32 	%r102, [%r19];
	ld.shared.u32 	%r103, [%r25+60];
	ld.shared.u32 	%r104, [%r28+6016];
	add.s32 	%r105, %r104, %r103;
	min.s32 	%r106, %r102, %r105;
	st.shared.u32 	[%r19], %r106;
	bar.sync 	0;
	ld.shared.u32 	%r107, [%r19];
	ld.shared.u32 	%r108, [%r25+64];
	ld.shared.u32 	%r109, [%r28+6144];
	add.s32 	%r110, %r109, %r108;
	min.s32 	%r111, %r107, %r110;
	st.shared.u32 	[%r19], %r111;
	bar.sync 	0;
	ld.shared.u32 	%r112, [%r19];
	ld.shared.u32 	%r113, [%r25+68];
	ld.shared.u32 	%r114, [%r28+6272];
	add.s32 	%r115, %r114, %r113;
	min.s32 	%r116, %r112, %r115;
	st.shared.u32 	[%r19], %r116;
	bar.sync 	0;
	ld.shared.u32 	%r117, [%r19];
	ld.shared.u32 	%r118, [%r25+72];
	ld.shared.u32 	%r119, [%r28+6400];
	add.s32 	%r120, %r119, %r118;
	min.s32 	%r121, %r117, %r120;
	st.shared.u32 	[%r19], %r121;
	bar.sync 	0;
	ld.shared.u32 	%r122, [%r19];
	ld.shared.u32 	%r123, [%r25+76];
	ld.shared.u32 	%r124, [%r28+6528];
	add.s32 	%r125, %r124, %r123;
	min.s32 	%r126, %r122, %r125;
	st.shared.u32 	[%r19], %r126;
	bar.sync 	0;
	ld.shared.u32 	%r127, [%r19];
	ld.shared.u32 	%r128, [%r25+80];
	ld.shared.u32 	%r129, [%r28+6656];
	add.s32 	%r130, %r129, %r128;
	min.s32 	%r131, %r127, %r130;
	st.shared.u32 	[%r19], %r131;
	bar.sync 	0;
	ld.shared.u32 	%r132, [%r19];
	ld.shared.u32 	%r133, [%r25+84];
	ld.shared.u32 	%r134, [%r28+6784];
	add.s32 	%r135, %r134, %r133;
	min.s32 	%r136, %r132, %r135;
	st.shared.u32 	[%r19], %r136;
	bar.sync 	0;
	ld.shared.u32 	%r137, [%r19];
	ld.shared.u32 	%r138, [%r25+88];
	ld.shared.u32 	%r139, [%r28+6912];
	add.s32 	%r140, %r139, %r138;
	min.s32 	%r141, %r137, %r140;
	st.shared.u32 	[%r19], %r141;
	bar.sync 	0;
	ld.shared.u32 	%r142, [%r19];
	ld.shared.u32 	%r143, [%r25+92];
	ld.shared.u32 	%r144, [%r28+7040];
	add.s32 	%r145, %r144, %r143;
	min.s32 	%r146, %r142, %r145;
	st.shared.u32 	[%r19], %r146;
	bar.sync 	0;
	ld.shared.u32 	%r147, [%r19];
	ld.shared.u32 	%r148, [%r25+96];
	ld.shared.u32 	%r149, [%r28+7168];
	add.s32 	%r150, %r149, %r148;
	min.s32 	%r151, %r147, %r150;
	st.shared.u32 	[%r19], %r151;
	bar.sync 	0;
	ld.shared.u32 	%r152, [%r19];
	ld.shared.u32 	%r153, [%r25+100];
	ld.shared.u32 	%r154, [%r28+7296];
	add.s32 	%r155, %r154, %r153;
	min.s32 	%r156, %r152, %r155;
	st.shared.u32 	[%r19], %r156;
	bar.sync 	0;
	ld.shared.u32 	%r157, [%r19];
	ld.shared.u32 	%r158, [%r25+104];
	ld.shared.u32 	%r159, [%r28+7424];
	add.s32 	%r160, %r159, %r158;
	min.s32 	%r161, %r157, %r160;
	st.shared.u32 	[%r19], %r161;
	bar.sync 	0;
	ld.shared.u32 	%r162, [%r19];
	ld.shared.u32 	%r163, [%r25+108];
	ld.shared.u32 	%r164, [%r28+7552];
	add.s32 	%r165, %r164, %r163;
	min.s32 	%r166, %r162, %r165;
	st.shared.u32 	[%r19], %r166;
	bar.sync 	0;
	ld.shared.u32 	%r167, [%r19];
	ld.shared.u32 	%r168, [%r25+112];
	ld.shared.u32 	%r169, [%r28+7680];
	add.s32 	%r170, %r169, %r168;
	min.s32 	%r171, %r167, %r170;
	st.shared.u32 	[%r19], %r171;
	bar.sync 	0;
	ld.shared.u32 	%r172, [%r19];
	ld.shared.u32 	%r173, [%r25+116];
	ld.shared.u32 	%r174, [%r28+7808];
	add.s32 	%r175, %r174, %r173;
	min.s32 	%r176, %r172, %r175;
	st.shared.u32 	[%r19], %r176;
	bar.sync 	0;
	ld.shared.u32 	%r177, [%r19];
	ld.shared.u32 	%r178, [%r25+120];
	ld.shared.u32 	%r179, [%r28+7936];
	add.s32 	%r180, %r179, %r178;
	min.s32 	%r181, %r177, %r180;
	st.shared.u32 	[%r19], %r181;
	bar.sync 	0;
	ld.shared.u32 	%r182, [%r19];
	ld.shared.u32 	%r183, [%r25+124];
	ld.shared.u32 	%r184, [%r28+8064];
	add.s32 	%r185, %r184, %r183;
	min.s32 	%r186, %r182, %r185;
	st.shared.u32 	[%r19], %r186;
	st.global.u32 	[%rd4], %r186;
	bra.uni 	$L__BB1_3;
$L__BB1_2:
	mov.u32 	%r187, %ctaid.x;
	shr.s32 	%r188, %r3, 5;
	setp.ge.u32 	%p3, %r187, %r188;
	selp.u32 	%r189, 1, 0, %p3;
	add.s32 	%r190, %r187, %r189;
	shl.b32 	%r191, %r190, 5;
	add.s32 	%r192, %r3, %r2;
	mad.lo.s32 	%r193, %r192, %r4, %r1;
	add.s32 	%r194, %r193, %r191;
	mul.wide.s32 	%rd7, %r194, 4;
	add.s64 	%rd8, %rd1, %rd7;
	ld.global.u32 	%r195, [%rd8];
	shl.b32 	%r196, %r2, 5;
	add.s32 	%r197, %r196, %r1;
	shl.b32 	%r198, %r197, 2;
	mov.u32 	%r199, _ZZ6stage2PiiiE3mat;
	add.s32 	%r200, %r199, %r198;
	st.shared.u32 	[%r200], %r195;
	add.s32 	%r201, %r193, %r3;
	mul.wide.s32 	%rd9, %r201, 4;
	add.s64 	%rd10, %rd1, %rd9;
	ld.global.u32 	%r202, [%rd10];
	st.shared.u32 	[%r200+4096], %r202;
	bar.sync 	0;
	ld.shared.u32 	%r203, [%r200];
	shl.b32 	%r204, %r2, 7;
	add.s32 	%r205, %r199, %r204;
	ld.shared.u32 	%r206, [%r205+4096];
	shl.b32 	%r207, %r1, 2;
	add.s32 	%r208, %r199, %r207;
	ld.shared.u32 	%r209, [%r208];
	add.s32 	%r210, %r209, %r206;
	min.s32 	%r211, %r203, %r210;
	st.shared.u32 	[%r200], %r211;
	bar.sync 	0;
	ld.shared.u32 	%r212, [%r200];
	ld.shared.u32 	%r213, [%r205+4100];
	ld.shared.u32 	%r214, [%r208+128];
	add.s32 	%r215, %r214, %r213;
	min.s32 	%r216, %r212, %r215;
	st.shared.u32 	[%r200], %r216;
	bar.sync 	0;
	ld.shared.u32 	%r217, [%r200];
	ld.shared.u32 	%r218, [%r205+4104];
	ld.shared.u32 	%r219, [%r208+256];
	add.s32 	%r220, %r219, %r218;
	min.s32 	%r221, %r217, %r220;
	st.shared.u32 	[%r200], %r221;
	bar.sync 	0;
	ld.shared.u32 	%r222, [%r200];
	ld.shared.u32 	%r223, [%r205+4108];
	ld.shared.u32 	%r224, [%r208+384];
	add.s32 	%r225, %r224, %r223;
	min.s32 	%r226, %r222, %r225;
	st.shared.u32 	[%r200], %r226;
	bar.sync 	0;
	ld.shared.u32 	%r227, [%r200];
	ld.shared.u32 	%r228, [%r205+4112];
	ld.shared.u32 	%r229, [%r208+512];
	add.s32 	%r230, %r229, %r228;
	min.s32 	%r231, %r227, %r230;
	st.shared.u32 	[%r200], %r231;
	bar.sync 	0;
	ld.shared.u32 	%r232, [%r200];
	ld.shared.u32 	%r233, [%r205+4116];
	ld.shared.u32 	%r234, [%r208+640];
	add.s32 	%r235, %r234, %r233;
	min.s32 	%r236, %r232, %r235;
	st.shared.u32 	[%r200], %r236;
	bar.sync 	0;
	ld.shared.u32 	%r237, [%r200];
	ld.shared.u32 	%r238, [%r205+4120];
	ld.shared.u32 	%r239, [%r208+768];
	add.s32 	%r240, %r239, %r238;
	min.s32 	%r241, %r237, %r240;
	st.shared.u32 	[%r200], %r241;
	bar.sync 	0;
	ld.shared.u32 	%r242, [%r200];
	ld.shared.u32 	%r243, [%r205+4124];
	ld.shared.u32 	%r244, [%r208+896];
	add.s32 	%r245, %r244, %r243;
	min.s32 	%r246, %r242, %r245;
	st.shared.u32 	[%r200], %r246;
	bar.sync 	0;
	ld.shared.u32 	%r247, [%r200];
	ld.shared.u32 	%r248, [%r205+4128];
	ld.shared.u32 	%r249, [%r208+1024];
	add.s32 	%r250, %r249, %r248;
	min.s32 	%r251, %r247, %r250;
	st.shared.u32 	[%r200], %r251;
	bar.sync 	0;
	ld.shared.u32 	%r252, [%r200];
	ld.shared.u32 	%r253, [%r205+4132];
	ld.shared.u32 	%r254, [%r208+1152];
	add.s32 	%r255, %r254, %r253;
	min.s32 	%r256, %r252, %r255;
	st.shared.u32 	[%r200], %r256;
	bar.sync 	0;
	ld.shared.u32 	%r257, [%r200];
	ld.shared.u32 	%r258, [%r205+4136];
	ld.shared.u32 	%r259, [%r208+1280];
	add.s32 	%r260, %r259, %r258;
	min.s32 	%r261, %r257, %r260;
	st.shared.u32 	[%r200], %r261;
	bar.sync 	0;
	ld.shared.u32 	%r262, [%r200];
	ld.shared.u32 	%r263, [%r205+4140];
	ld.shared.u32 	%r264, [%r208+1408];
	add.s32 	%r265, %r264, %r263;
	min.s32 	%r266, %r262, %r265;
	st.shared.u32 	[%r200], %r266;
	bar.sync 	0;
	ld.shared.u32 	%r267, [%r200];
	ld.shared.u32 	%r268, [%r205+4144];
	ld.shared.u32 	%r269, [%r208+1536];
	add.s32 	%r270, %r269, %r268;
	min.s32 	%r271, %r267, %r270;
	st.shared.u32 	[%r200], %r271;
	bar.sync 	0;
	ld.shared.u32 	%r272, [%r200];
	ld.shared.u32 	%r273, [%r205+4148];
	ld.shared.u32 	%r274, [%r208+1664];
	add.s32 	%r275, %r274, %r273;
	min.s32 	%r276, %r272, %r275;
	st.shared.u32 	[%r200], %r276;
	bar.sync 	0;
	ld.shared.u32 	%r277, [%r200];
	ld.shared.u32 	%r278, [%r205+4152];
	ld.shared.u32 	%r279, [%r208+1792];
	add.s32 	%r280, %r279, %r278;
	min.s32 	%r281, %r277, %r280;
	st.shared.u32 	[%r200], %r281;
	bar.sync 	0;
	ld.shared.u32 	%r282, [%r200];
	ld.shared.u32 	%r283, [%r205+4156];
	ld.shared.u32 	%r284, [%r208+1920];
	add.s32 	%r285, %r284, %r283;
	min.s32 	%r286, %r282, %r285;
	st.shared.u32 	[%r200], %r286;
	bar.sync 	0;
	ld.shared.u32 	%r287, [%r200];
	ld.shared.u32 	%r288, [%r205+4160];
	ld.shared.u32 	%r289, [%r208+2048];
	add.s32 	%r290, %r289, %r288;
	min.s32 	%r291, %r287, %r290;
	st.shared.u32 	[%r200], %r291;
	bar.sync 	0;
	ld.shared.u32 	%r292, [%r200];
	ld.shared.u32 	%r293, [%r205+4164];
	ld.shared.u32 	%r294, [%r208+2176];
	add.s32 	%r295, %r294, %r293;
	min.s32 	%r296, %r292, %r295;
	st.shared.u32 	[%r200], %r296;
	bar.sync 	0;
	ld.shared.u32 	%r297, [%r200];
	ld.shared.u32 	%r298, [%r205+4168];
	ld.shared.u32 	%r299, [%r208+2304];
	add.s32 	%r300, %r299, %r298;
	min.s32 	%r301, %r297, %r300;
	st.shared.u32 	[%r200], %r301;
	bar.sync 	0;
	ld.shared.u32 	%r302, [%r200];
	ld.shared.u32 	%r303, [%r205+4172];
	ld.shared.u32 	%r304, [%r208+2432];
	add.s32 	%r305, %r304, %r303;
	min.s32 	%r306, %r302, %r305;
	st.shared.u32 	[%r200], %r306;
	bar.sync 	0;
	ld.shared.u32 	%r307, [%r200];
	ld.shared.u32 	%r308, [%r205+4176];
	ld.shared.u32 	%r309, [%r208+2560];
	add.s32 	%r310, %r309, %r308;
	min.s32 	%r311, %r307, %r310;
	st.shared.u32 	[%r200], %r311;
	bar.sync 	0;
	ld.shared.u32 	%r312, [%r200];
	ld.shared.u32 	%r313, [%r205+4180];
	ld.shared.u32 	%r314, [%r208+2688];
	add.s32 	%r315, %r314, %r313;
	min.s32 	%r316, %r312, %r315;
	st.shared.u32 	[%r200], %r316;
	bar.sync 	0;
	ld.shared.u32 	%r317, [%r200];
	ld.shared.u32 	%r318, [%r205+4184];
	ld.shared.u32 	%r319, [%r208+2816];
	add.s32 	%r320, %r319, %r318;
	min.s32 	%r321, %r317, %r320;
	st.shared.u32 	[%r200], %r321;
	bar.sync 	0;
	ld.shared.u32 	%r322, [%r200];
	ld.shared.u32 	%r323, [%r205+4188];
	ld.shared.u32 	%r324, [%r208+2944];
	add.s32 	%r325, %r324, %r323;
	min.s32 	%r326, %r322, %r325;
	st.shared.u32 	[%r200], %r326;
	bar.sync 	0;
	ld.shared.u32 	%r327, [%r200];
	ld.shared.u32 	%r328, [%r205+4192];
	ld.shared.u32 	%r329, [%r208+3072];
	add.s32 	%r330, %r329, %r328;
	min.s32 	%r331, %r327, %r330;
	st.shared.u32 	[%r200], %r331;
	bar.sync 	0;
	ld.shared.u32 	%r332, [%r200];
	ld.shared.u32 	%r333, [%r205+4196];
	ld.shared.u32 	%r334, [%r208+3200];
	add.s32 	%r335, %r334, %r333;
	min.s32 	%r336, %r332, %r335;
	st.shared.u32 	[%r200], %r336;
	bar.sync 	0;
	ld.shared.u32 	%r337, [%r200];
	ld.shared.u32 	%r338, [%r205+4200];
	ld.shared.u32 	%r339, [%r208+3328];
	add.s32 	%r340, %r339, %r338;
	min.s32 	%r341, %r337, %r340;
	st.shared.u32 	[%r200], %r341;
	bar.sync 	0;
	ld.shared.u32 	%r342, [%r200];
	ld.shared.u32 	%r343, [%r205+4204];
	ld.shared.u32 	%r344, [%r208+3456];
	add.s32 	%r345, %r344, %r343;
	min.s32 	%r346, %r342, %r345;
	st.shared.u32 	[%r200], %r346;
	bar.sync 	0;
	ld.shared.u32 	%r347, [%r200];
	ld.shared.u32 	%r348, [%r205+4208];
	ld.shared.u32 	%r349, [%r208+3584];
	add.s32 	%r350, %r349, %r348;
	min.s32 	%r351, %r347, %r350;
	st.shared.u32 	[%r200], %r351;
	bar.sync 	0;
	ld.shared.u32 	%r352, [%r200];
	ld.shared.u32 	%r353, [%r205+4212];
	ld.shared.u32 	%r354, [%r208+3712];
	add.s32 	%r355, %r354, %r353;
	min.s32 	%r356, %r352, %r355;
	st.shared.u32 	[%r200], %r356;
	bar.sync 	0;
	ld.shared.u32 	%r357, [%r200];
	ld.shared.u32 	%r358, [%r205+4216];
	ld.shared.u32 	%r359, [%r208+3840];
	add.s32 	%r360, %r359, %r358;
	min.s32 	%r361, %r357, %r360;
	st.shared.u32 	[%r200], %r361;
	bar.sync 	0;
	ld.shared.u32 	%r362, [%r200];
	ld.shared.u32 	%r363, [%r205+4220];
	ld.shared.u32 	%r364, [%r208+3968];
	add.s32 	%r365, %r364, %r363;
	min.s32 	%r366, %r362, %r365;
	st.shared.u32 	[%r200], %r366;
	st.global.u32 	[%rd8], %r366;
$L__BB1_3:
	ret;

}
	// .globl	_Z6stage3Piii
.visible .entry _Z6stage3Piii(
	.param .u64 .ptr .align 1 _Z6stage3Piii_param_0,
	.param .u32 _Z6stage3Piii_param_1,
	.param .u32 _Z6stage3Piii_param_2
)
{
	.reg .pred 	%p<3>;
	.reg .b32 	%r<162>;
	.reg .b64 	%rd<9>;
	// demoted variable
	.shared .align 4 .b8 _ZZ6stage3PiiiE3mat[8192];
	ld.param.u64 	%rd1, [_Z6stage3Piii_param_0];
	ld.param.u32 	%r1, [_Z6stage3Piii_param_1];
	ld.param.u32 	%r2, [_Z6stage3Piii_param_2];
	cvta.to.global.u64 	%rd2, %rd1;
	mov.u32 	%r3, %tid.x;
	mov.u32 	%r4, %tid.y;
	mov.u32 	%r5, %ctaid.x;
	shr.s32 	%r6, %r1, 5;
	setp.ge.u32 	%p1, %r5, %r6;
	selp.u32 	%r7, 1, 0, %p1;
	add.s32 	%r8, %r5, %r7;
	shl.b32 	%r9, %r8, 5;
	add.s32 	%r10, %r9, %r3;
	mov.u32 	%r11, %ctaid.y;
	setp.ge.u32 	%p2, %r11, %r6;
	selp.u32 	%r12, 1, 0, %p2;
	add.s32 	%r13, %r11, %r12;
	shl.b32 	%r14, %r13, 5;
	add.s32 	%r15, %r14, %r4;
	mul.lo.s32 	%r16, %r15, %r2;
	add.s32 	%r17, %r16, %r10;
	mul.wide.s32 	%rd3, %r17, 4;
	add.s64 	%rd4, %rd2, %rd3;
	ld.global.u32 	%r18, [%rd4];
	add.s32 	%r19, %r1, %r3;
	add.s32 	%r20, %r19, %r16;
	mul.wide.s32 	%rd5, %r20, 4;
	add.s64 	%rd6, %rd2, %rd5;
	ld.global.u32 	%r21, [%rd6];
	shl.b32 	%r22, %r4, 5;
	add.s32 	%r23, %r22, %r3;
	shl.b32 	%r24, %r23, 2;
	mov.u32 	%r25, _ZZ6stage3PiiiE3mat;
	add.s32 	%r26, %r25, %r24;
	st.shared.u32 	[%r26], %r21;
	add.s32 	%r27, %r1, %r4;
	mad.lo.s32 	%r28, %r27, %r2, %r10;
	mul.wide.s32 	%rd7, %r28, 4;
	add.s64 	%rd8, %rd2, %rd7;
	ld.global.u32 	%r29, [%rd8];
	st.shared.u32 	[%r26+4096], %r29;
	bar.sync 	0;
	shl.b32 	%r30, %r4, 7;
	add.s32 	%r31, %r25, %r30;
	ld.shared.u32 	%r32, [%r31];
	shl.b32 	%r33, %r3, 2;
	add.s32 	%r34, %r25, %r33;
	ld.shared.u32 	%r35, [%r34+4096];
	add.s32 	%r36, %r35, %r32;
	min.s32 	%r37, %r18, %r36;
	ld.shared.u32 	%r38, [%r31+4];
	ld.shared.u32 	%r39, [%r34+4224];
	add.s32 	%r40, %r39, %r38;
	min.s32 	%r41, %r37, %r40;
	ld.shared.u32 	%r42, [%r31+8];
	ld.shared.u32 	%r43, [%r34+4352];
	add.s32 	%r44, %r43, %r42;
	min.s32 	%r45, %r41, %r44;
	ld.shared.u32 	%r46, [%r31+12];
	ld.shared.u32 	%r47, [%r34+4480];
	add.s32 	%r48, %r47, %r46;
	min.s32 	%r49, %r45, %r48;
	ld.shared.u32 	%r50, [%r31+16];
	ld.shared.u32 	%r51, [%r34+4608];
	add.s32 	%r52, %r51, %r50;
	min.s32 	%r53, %r49, %r52;
	ld.shared.u32 	%r54, [%r31+20];
	ld.shared.u32 	%r55, [%r34+4736];
	add.s32 	%r56, %r55, %r54;
	min.s32 	%r57, %r53, %r56;
	ld.shared.u32 	%r58, [%r31+24];
	ld.shared.u32 	%r59, [%r34+4864];
	add.s32 	%r60, %r59, %r58;
	min.s32 	%r61, %r57, %r60;
	ld.shared.u32 	%r62, [%r31+28];
	ld.shared.u32 	%r63, [%r34+4992];
	add.s32 	%r64, %r63, %r62;
	min.s32 	%r65, %r61, %r64;
	ld.shared.u32 	%r66, [%r31+32];
	ld.shared.u32 	%r67, [%r34+5120];
	add.s32 	%r68, %r67, %r66;
	min.s32 	%r69, %r65, %r68;
	ld.shared.u32 	%r70, [%r31+36];
	ld.shared.u32 	%r71, [%r34+5248];
	add.s32 	%r72, %r71, %r70;
	min.s32 	%r73, %r69, %r72;
	ld.shared.u32 	%r74, [%r31+40];
	ld.shared.u32 	%r75, [%r34+5376];
	add.s32 	%r76, %r75, %r74;
	min.s32 	%r77, %r73, %r76;
	ld.shared.u32 	%r78, [%r31+44];
	ld.shared.u32 	%r79, [%r34+5504];
	add.s32 	%r80, %r79, %r78;
	min.s32 	%r81, %r77, %r80;
	ld.shared.u32 	%r82, [%r31+48];
	ld.shared.u32 	%r83, [%r34+5632];
	add.s32 	%r84, %r83, %r82;
	min.s32 	%r85, %r81, %r84;
	ld.shared.u32 	%r86, [%r31+52];
	ld.shared.u32 	%r87, [%r34+5760];
	add.s32 	%r88, %r87, %r86;
	min.s32 	%r89, %r85, %r88;
	ld.shared.u32 	%r90, [%r31+56];
	ld.shared.u32 	%r91, [%r34+5888];
	add.s32 	%r92, %r91, %r90;
	min.s32 	%r93, %r89, %r92;
	ld.shared.u32 	%r94, [%r31+60];
	ld.shared.u32 	%r95, [%r34+6016];
	add.s32 	%r96, %r95, %r94;
	min.s32 	%r97, %r93, %r96;
	ld.shared.u32 	%r98, [%r31+64];
	ld.shared.u32 	%r99, [%r34+6144];
	add.s32 	%r100, %r99, %r98;
	min.s32 	%r101, %r97, %r100;
	ld.shared.u32 	%r102, [%r31+68];
	ld.shared.u32 	%r103, [%r34+6272];
	add.s32 	%r104, %r103, %r102;
	min.s32 	%r105, %r101, %r104;
	ld.shared.u32 	%r106, [%r31+72];
	ld.shared.u32 	%r107, [%r34+6400];
	add.s32 	%r108, %r107, %r106;
	min.s32 	%r109, %r105, %r108;
	ld.shared.u32 	%r110, [%r31+76];
	ld.shared.u32 	%r111, [%r34+6528];
	add.s32 	%r112, %r111, %r110;
	min.s32 	%r113, %r109, %r112;
	ld.shared.u32 	%r114, [%r31+80];
	ld.shared.u32 	%r115, [%r34+6656];
	add.s32 	%r116, %r115, %r114;
	min.s32 	%r117, %r113, %r116;
	ld.shared.u32 	%r118, [%r31+84];
	ld.shared.u32 	%r119, [%r34+6784];
	add.s32 	%r120, %r119, %r118;
	min.s32 	%r121, %r117, %r120;
	ld.shared.u32 	%r122, [%r31+88];
	ld.shared.u32 	%r123, [%r34+6912];
	add.s32 	%r124, %r123, %r122;
	min.s32 	%r125, %r121, %r124;
	ld.shared.u32 	%r126, [%r31+92];
	ld.shared.u32 	%r127, [%r34+7040];
	add.s32 	%r128, %r127, %r126;
	min.s32 	%r129, %r125, %r128;
	ld.shared.u32 	%r130, [%r31+96];
	ld.shared.u32 	%r131, [%r34+7168];
	add.s32 	%r132, %r131, %r130;
	min.s32 	%r133, %r129, %r132;
	ld.shared.u32 	%r134, [%r31+100];
	ld.shared.u32 	%r135, [%r34+7296];
	add.s32 	%r136, %r135, %r134;
	min.s32 	%r137, %r133, %r136;
	ld.shared.u32 	%r138, [%r31+104];
	ld.shared.u32 	%r139, [%r34+7424];
	add.s32 	%r140, %r139, %r138;
	min.s32 	%r141, %r137, %r140;
	ld.shared.u32 	%r142, [%r31+108];
	ld.shared.u32 	%r143, [%r34+7552];
	add.s32 	%r144, %r143, %r142;
	min.s32 	%r145, %r141, %r144;
	ld.shared.u32 	%r146, [%r31+112];
	ld.shared.u32 	%r147, [%r34+7680];
	add.s32 	%r148, %r147, %r146;
	min.s32 	%r149, %r145, %r148;
	ld.shared.u32 	%r150, [%r31+116];
	ld.shared.u32 	%r151, [%r34+7808];
	add.s32 	%r152, %r151, %r150;
	min.s32 	%r153, %r149, %r152;
	ld.shared.u32 	%r154, [%r31+120];
	ld.shared.u32 	%r155, [%r34+7936];
	add.s32 	%r156, %r155, %r154;
	min.s32 	%r157, %r153, %r156;
	ld.shared.u32 	%r158, [%r31+124];
	ld.shared.u32 	%r159, [%r34+8064];
	add.s32 	%r160, %r159, %r158;
	min.s32 	%r161, %r157, %r160;
	st.global.u32 	[%rd4], %r161;
	bar.sync 	0;
	ret;

}


// ===== COMPILED SASS (sm_100) =====

	.target	sm_100

	.elftype	@"ET_EXEC"


//--------------------- .note.nv.tkinfo           --------------------------
	.section	.note.nv.tkinfo,"",@"SHT_NOTE"
	.sectionflags	@"SHF_NOTE_NV_TKINFO"
	.tkinfo
        /*0018*/ 	.word	0x00000002
        /*0030*/ 	.string	""
        /*0030*/ 	.string	"ptxas"
        /*0030*/ 	.string	"Cuda compilation tools, release 13.0, V13.0.88"
        /*0030*/ 	.string	"Build cuda_13.0.r13.0/compiler.36424714_0"
        /*0030*/ 	.string	"-arch sm_100 -m 64 "



//--------------------- .note.nv.cuinfo           --------------------------
	.section	.note.nv.cuinfo,"",@"SHT_NOTE"
	.sectionflags	@"SHF_NOTE_NV_CUINFO"
        /*0018*/ 	.short	0x0002
        /*001a*/ 	.short	0x0064
        /*001c*/ 	.short	0x0082
	.zero		2


//--------------------- .nv.info                  --------------------------
	.section	.nv.info,"",@"SHT_CUDA_INFO"
	.align	4


	//----- nvinfo : EIATTR_REGCOUNT
	.align		4
        /*0000*/ 	.byte	0x04, 0x2f
        /*0002*/ 	.short	(.L_1 - .L_0)
	.align		4
.L_0:
        /*0004*/ 	.word	index@(_Z6stage1Piii)
        /*0008*/ 	.word	0x0000000e


	//----- nvinfo : EIATTR_FRAME_SIZE
	.align		4
.L_1:
        /*000c*/ 	.byte	0x04, 0x11
        /*000e*/ 	.short	(.L_3 - .L_2)
	.align		4
.L_2:
        /*0010*/ 	.word	index@(_Z6stage1Piii)
        /*0014*/ 	.word	0x00000000


	//----- nvinfo : EIATTR_REGCOUNT
	.align		4
.L_3:
        /*0018*/ 	.byte	0x04, 0x2f
        /*001a*/ 	.short	(.L_5 - .L_4)
	.align		4
.L_4:
        /*001c*/ 	.word	index@(_Z6stage2Piii)
        /*0020*/ 	.word	0x0000000e


	//----- nvinfo : EIATTR_FRAME_SIZE
	.align		4
.L_5:
        /*0024*/ 	.byte	0x04, 0x11
        /*0026*/ 	.short	(.L_7 - .L_6)
	.align		4
.L_6:
        /*0028*/ 	.word	index@(_Z6stage2Piii)
        /*002c*/ 	.word	0x00000000


	//----- nvinfo : EIATTR_REGCOUNT
	.align		4
.L_7:
        /*0030*/ 	.byte	0x04, 0x2f
        /*0032*/ 	.short	(.L_9 - .L_8)
	.align		4
.L_8:
        /*0034*/ 	.word	index@(_Z6stage3Piii)
        /*0038*/ 	.word	0x00000020


	//----- nvinfo : EIATTR_FRAME_SIZE
	.align		4
.L_9:
        /*003c*/ 	.byte	0x04, 0x11
        /*003e*/ 	.short	(.L_11 - .L_10)
	.align		4
.L_10:
        /*0040*/ 	.word	index@(_Z6stage3Piii)
        /*0044*/ 	.word	0x00000000


	//----- nvinfo : EIATTR_MIN_STACK_SIZE
	.align		4
.L_11:
        /*0048*/ 	.byte	0x04, 0x12
        /*004a*/ 	.short	(.L_13 - .L_12)
	.align		4
.L_12:
        /*004c*/ 	.word	index@(_Z6stage3Piii)
        /*0050*/ 	.word	0x00000000


	//----- nvinfo : EIATTR_MIN_STACK_SIZE
	.align		4
.L_13:
        /*0054*/ 	.byte	0x04, 0x12
        /*0056*/ 	.short	(.L_15 - .L_14)
	.align		4
.L_14:
        /*0058*/ 	.word	index@(_Z6stage2Piii)
        /*005c*/ 	.word	0x00000000


	//----- nvinfo : EIATTR_MIN_STACK_SIZE
	.align		4
.L_15:
        /*0060*/ 	.byte	0x04, 0x12
        /*0062*/ 	.short	(.L_17 - .L_16)
	.align		4
.L_16:
        /*0064*/ 	.word	index@(_Z6stage1Piii)
        /*0068*/ 	.word	0x00000000
.L_17:


//--------------------- .nv.compat                --------------------------
	.section	.nv.compat,"",@"SHT_CUDA_COMPAT_INFO"
	.align	4
        /*0000*/ 	.byte	0x02, 0x09, 0x00, 0x00, 0x02, 0x02, 0x01, 0x00, 0x02, 0x05, 0x05, 0x00, 0x03, 0x07, 0x01, 0x01
        /*0010*/ 	.byte	0x02, 0x03, 0x00, 0x00, 0x02, 0x06, 0x01, 0x00, 0x04, 0x0b, 0x08, 0x00, 0x09, 0x00, 0x00, 0x00
        /*0020*/ 	.byte	0x00, 0x00, 0x00, 0x00


//--------------------- .nv.info._Z6stage3Piii    --------------------------
	.section	.nv.info._Z6stage3Piii,"",@"SHT_CUDA_INFO"
	.sectionflags	@""
	.align	4


	//----- nvinfo : EIATTR_CUDA_API_VERSION
	.align		4
        /*0000*/ 	.byte	0x04, 0x37
        /*0002*/ 	.short	(.L_19 - .L_18)
.L_18:
        /*0004*/ 	.word	0x00000082


	//----- nvinfo : EIATTR_KPARAM_INFO
	.align		4
.L_19:
        /*0008*/ 	.byte	0x04, 0x17
        /*000a*/ 	.short	(.L_21 - .L_20)
.L_20:
        /*000c*/ 	.word	0x00000000
        /*0010*/ 	.short	0x0002
        /*0012*/ 	.short	0x000c
        /*0014*/ 	.byte	0x00, 0xf0, 0x11, 0x00


	//----- nvinfo : EIATTR_KPARAM_INFO
	.align		4
.L_21:
        /*0018*/ 	.byte	0x04, 0x17
        /*001a*/ 	.short	(.L_23 - .L_22)
.L_22:
        /*001c*/ 	.word	0x00000000
        /*0020*/ 	.short	0x0001
        /*0022*/ 	.short	0x0008
        /*0024*/ 	.byte	0x00, 0xf0, 0x11, 0x00


	//----- nvinfo : EIATTR_KPARAM_INFO
	.align		4
.L_23:
        /*0028*/ 	.byte	0x04, 0x17
        /*002a*/ 	.short	(.L_25 - .L_24)
.L_24:
        /*002c*/ 	.word	0x00000000
        /*0030*/ 	.short	0x0000
        /*0032*/ 	.short	0x0000
        /*0034*/ 	.byte	0x00, 0xf5, 0x21, 0x00


	//----- nvinfo : EIATTR_SPARSE_MMA_MASK
	.align		4
.L_25:
        /*0038*/ 	.byte	0x03, 0x50
        /*003a*/ 	.short	0x0000


	//----- nvinfo : EIATTR_MAXREG_COUNT
	.align		4
        /*003c*/ 	.byte	0x03, 0x1b
        /*003e*/ 	.short	0x00ff


	//----- nvinfo : EIATTR_NUM_BARRIERS
	.align		4
        /*0040*/ 	.byte	0x02, 0x4c
        /*0042*/ 	.byte	0x01
	.zero		1


	//----- nvinfo : EIATTR_MERCURY_ISA_VERSION
	.align		4
        /*0044*/ 	.byte	0x03, 0x5f
        /*0046*/ 	.short	0x0101


	//----- nvinfo : EIATTR_VRC_CTA_INIT_COUNT
	.align		4
        /*0048*/ 	.byte	0x02, 0x4a
	.zero		1
	.zero		1


	//----- nvinfo : EIATTR_EXIT_INSTR_OFFSETS
	.align		4
        /*004c*/ 	.byte	0x04, 0x1c
        /*004e*/ 	.short	(.L_27 - .L_26)


	//   ....[0]....
.L_26:
        /*0050*/ 	.word	0x00000720


	//----- nvinfo : EIATTR_CBANK_PARAM_SIZE
	.align		4
.L_27:
        /*0054*/ 	.byte	0x03, 0x19
        /*0056*/ 	.short	0x0010


	//----- nvinfo : EIATTR_PARAM_CBANK
	.align		4
        /*0058*/ 	.byte	0x04, 0x0a
        /*005a*/ 	.short	(.L_29 - .L_28)
	.align		4
.L_28:
        /*005c*/ 	.word	index@(.nv.constant0._Z6stage3Piii)
        /*0060*/ 	.short	0x0380
        /*0062*/ 	.short	0x0010


	//----- nvinfo : EIATTR_SW_WAR
	.align		4
.L_29:
        /*0064*/ 	.byte	0x04, 0x36
        /*0066*/ 	.short	(.L_31 - .L_30)
.L_30:
        /*0068*/ 	.word	0x00000008
.L_31:


//--------------------- .nv.info._Z6stage2Piii    --------------------------
	.section	.nv.info._Z6stage2Piii,"",@"SHT_CUDA_INFO"
	.sectionflags	@""
	.align	4


	//----- nvinfo : EIATTR_CUDA_API_VERSION
	.align		4
        /*0000*/ 	.byte	0x04, 0x37
        /*0002*/ 	.short	(.L_33 - .L_32)
.L_32:
        /*0004*/ 	.word	0x00000082


	//----- nvinfo : EIATTR_KPARAM_INFO
	.align		4
.L_33:
        /*0008*/ 	.byte	0x04, 0x17
        /*000a*/ 	.short	(.L_35 - .L_34)
.L_34:
        /*000c*/ 	.word	0x00000000
        /*0010*/ 	.short	0x0002
        /*0012*/ 	.short	0x000c
        /*0014*/ 	.byte	0x00, 0xf0, 0x11, 0x00


	//----- nvinfo : EIATTR_KPARAM_INFO
	.align		4
.L_35:
        /*0018*/ 	.byte	0x04, 0x17
        /*001a*/ 	.short	(.L_37 - .L_36)
.L_36:
        /*001c*/ 	.word	0x00000000
        /*0020*/ 	.short	0x0001
        /*0022*/ 	.short	0x0008
        /*0024*/ 	.byte	0x00, 0xf0, 0x11, 0x00


	//----- nvinfo : EIATTR_KPARAM_INFO
	.align		4
.L_37:
        /*0028*/ 	.byte	0x04, 0x17
        /*002a*/ 	.short	(.L_39 - .L_38)
.L_38:
        /*002c*/ 	.word	0x00000000
        /*0030*/ 	.short	0x0000
        /*0032*/ 	.short	0x0000
        /*0034*/ 	.byte	0x00, 0xf5, 0x21, 0x00


	//----- nvinfo : EIATTR_SPARSE_MMA_MASK
	.align		4
.L_39:
        /*0038*/ 	.byte	0x03, 0x50
        /*003a*/ 	.short	0x0000


	//----- nvinfo : EIATTR_MAXREG_COUNT
	.align		4
        /*003c*/ 	.byte	0x03, 0x1b
        /*003e*/ 	.short	0x00ff


	//----- nvinfo : EIATTR_NUM_BARRIERS
	.align		4
        /*0040*/ 	.byte	0x02, 0x4c
        /*0042*/ 	.byte	0x01
	.zero		1


	//----- nvinfo : EIATTR_MERCURY_ISA_VERSION
	.align		4
        /*0044*/ 	.byte	0x03, 0x5f
        /*0046*/ 	.short	0x0101


	//----- nvinfo : EIATTR_VRC_CTA_INIT_COUNT
	.align		4
        /*0048*/ 	.byte	0x02, 0x4a
	.zero		1
	.zero		1


	//----- nvinfo : EIATTR_EXIT_INSTR_OFFSETS
	.align		4
        /*004c*/ 	.byte	0x04, 0x1c
        /*004e*/ 	.short	(.L_41 - .L_40)


	//   ....[0]....
.L_40:
        /*0050*/ 	.word	0x00000e20


	//   ....[1]....
        /*0054*/ 	.word	0x00001bd0


	//----- nvinfo : EIATTR_CBANK_PARAM_SIZE
	.align		4
.L_41:
        /*0058*/ 	.byte	0x03, 0x19
        /*005a*/ 	.short	0x0010


	//----- nvinfo : EIATTR_PARAM_CBANK
	.align		4
        /*005c*/ 	.byte	0x04, 0x0a
        /*005e*/ 	.short	(.L_43 - .L_42)
	.align		4
.L_42:
        /*0060*/ 	.word	index@(.nv.constant0._Z6stage2Piii)
        /*0064*/ 	.short	0x0380
        /*0066*/ 	.short	0x0010


	//----- nvinfo : EIATTR_SW_WAR
	.align		4
.L_43:
        /*0068*/ 	.byte	0x04, 0x36
        /*006a*/ 	.short	(.L_45 - .L_44)
.L_44:
        /*006c*/ 	.word	0x00000008
.L_45:


//--------------------- .nv.info._Z6stage1Piii    --------------------------
	.section	.nv.info._Z6stage1Piii,"",@"SHT_CUDA_INFO"
	.sectionflags	@""
	.align	4


	//----- nvinfo : EIATTR_CUDA_API_VERSION
	.align		4
        /*0000*/ 	.byte	0x04, 0x37
        /*0002*/ 	.short	(.L_47 - .L_46)
.L_46:
        /*0004*/ 	.word	0x00000082


	//----- nvinfo : EIATTR_KPARAM_INFO
	.align		4
.L_47:
        /*0008*/ 	.byte	0x04, 0x17
        /*000a*/ 	.short	(.L_49 - .L_48)
.L_48:
        /*000c*/ 	.word	0x00000000
        /*0010*/ 	.short	0x0002
        /*0012*/ 	.short	0x000c
        /*0014*/ 	.byte	0x00, 0xf0, 0x11, 0x00


	//----- nvinfo : EIATTR_KPARAM_INFO
	.align		4
.L_49:
        /*0018*/ 	.byte	0x04, 0x17
        /*001a*/ 	.short	(.L_51 - .L_50)
.L_50:
        /*001c*/ 	.word	0x00000000
        /*0020*/ 	.short	0x0001
        /*0022*/ 	.short	0x0008
        /*0024*/ 	.byte	0x00, 0xf0, 0x11, 0x00


	//----- nvinfo : EIATTR_KPARAM_INFO
	.align		4
.L_51:
        /*0028*/ 	.byte	0x04, 0x17
        /*002a*/ 	.short	(.L_53 - .L_52)
.L_52:
        /*002c*/ 	.word	0x00000000
        /*0030*/ 	.short	0x0000
        /*0032*/ 	.short	0x0000
        /*0034*/ 	.byte	0x00, 0xf5, 0x21, 0x00


	//----- nvinfo : EIATTR_SPARSE_MMA_MASK
	.align		4
.L_53:
        /*0038*/ 	.byte	0x03, 0x50
        /*003a*/ 	.short	0x0000


	//----- nvinfo : EIATTR_MAXREG_COUNT
	.align		4
        /*003c*/ 	.byte	0x03, 0x1b
        /*003e*/ 	.short	0x00ff


	//----- nvinfo : EIATTR_NUM_BARRIERS
	.align		4
        /*0040*/ 	.byte	0x02, 0x4c
        /*0042*/ 	.byte	0x01
	.zero		1


	//----- nvinfo : EIATTR_MERCURY_ISA_VERSION
	.align		4
        /*0044*/ 	.byte	0x03, 0x5f
        /*0046*/ 	.short	0x0101


	//----- nvinfo : EIATTR_VRC_CTA_INIT_COUNT
	.align		4
        /*0048*/ 	.byte	0x02, 0x4a
	.zero		1
	.zero		1


	//----- nvinfo : EIATTR_EXIT_INSTR_OFFSETS
	.align		4
        /*004c*/ 	.byte	0x04, 0x1c
        /*004e*/ 	.short	(.L_55 - .L_54)


	//   ....[0]....
.L_54:
        /*0050*/ 	.word	0x00000d40


	//----- nvinfo : EIATTR_CBANK_PARAM_SIZE
	.align		4
.L_55:
        /*0054*/ 	.byte	0x03, 0x19
        /*0056*/ 	.short	0x0010


	//----- nvinfo : EIATTR_PARAM_CBANK
	.align		4
        /*0058*/ 	.byte	0x04, 0x0a
        /*005a*/ 	.short	(.L_57 - .L_56)
	.align		4
.L_56:
        /*005c*/ 	.word	index@(.nv.constant0._Z6stage1Piii)
        /*0060*/ 	.short	0x0380
        /*0062*/ 	.short	0x0010


	//----- nvinfo : EIATTR_SW_WAR
	.align		4
.L_57:
        /*0064*/ 	.byte	0x04, 0x36
        /*0066*/ 	.short	(.L_59 - .L_58)
.L_58:
        /*0068*/ 	.word	0x00000008
.L_59:


//--------------------- .nv.callgraph             --------------------------
	.section	.nv.callgraph,"",@"SHT_CUDA_CALLGRAPH"
	.align	4
	.sectionentsize	8
	.align		4
        /*0000*/ 	.word	0x00000000
	.align		4
        /*0004*/ 	.word	0xffffffff
	.align		4
        /*0008*/ 	.word	0x00000000
	.align		4
        /*000c*/ 	.word	0xfffffffe
	.align		4
        /*0010*/ 	.word	0x00000000
	.align		4
        /*0014*/ 	.word	0xfffffffd
	.align		4
        /*0018*/ 	.word	0x00000000
	.align		4
        /*001c*/ 	.word	0xfffffffc


//--------------------- .text._Z6stage3Piii       --------------------------
	.section	.text._Z6stage3Piii,"ax",@progbits
	.align	128
        .global         _Z6stage3Piii
        .type           _Z6stage3Piii,@function
        .size           _Z6stage3Piii,(.L_x_4 - _Z6stage3Piii)
        .other          _Z6stage3Piii,@"STO_CUDA_ENTRY STV_DEFAULT"
_Z6stage3Piii:
.text._Z6stage3Piii:
[----:B------:R-:W-:Y:S08]  /*0000*/  LDC R1, c[0x0][0x37c] ;  /* 0x0000df00ff017b82 */ /* 0x000ff00000000800 */
[----:B------:R-:W0:Y:S01]  /*0010*/  S2UR UR7, SR_CTAID.Y ;  /* 0x00000000000779c3 */ /* 0x000e220000002600 */
[----:B------:R-:W1:Y:S01]  /*0020*/  LDCU.64 UR8, c[0x0][0x388] ;  /* 0x00007100ff0877ac */ /* 0x000e620008000a00 */
[----:B------:R-:W2:Y:S01]  /*0030*/  S2R R6, SR_TID.X ;  /* 0x0000000000067919 */ /* 0x000ea20000002100 */
[----:B------:R-:W3:Y:S05]  /*0040*/  S2R R13, SR_TID.Y ;  /* 0x00000000000d7919 */ /* 0x000eea0000002200 */
[----:B------:R-:W4:Y:S08]  /*0050*/  S2UR UR6, SR_CTAID.X ;  /* 0x00000000000679c3 */ /* 0x000f300000002500 */
[----:B------:R-:W5:Y:S01]  /*0060*/  LDC.64 R28, c[0x0][0x380] ;  /* 0x0000e000ff1c7b82 */ /* 0x000f620000000a00 */
[----:B-1----:R-:W-:-:S04]  /*0070*/  USHF.R.S32.HI UR4, URZ, 0x5, UR8 ;  /* 0x00000005ff047899 */ /* 0x002fc80008011408 */
[----:B0-----:R-:W-:Y:S02]  /*0080*/  UISETP.GE.U32.AND UP1, UPT, UR7, UR4, UPT ;  /* 0x000000040700728c */ /* 0x001fe4000bf26070 */
[----:B------:R-:W-:Y:S02]  /*0090*/  UIADD3 UR5, UPT, UPT, UR7, 0x1, URZ ;  /* 0x0000000107057890 */ /* 0x000fe4000fffe0ff */
[----:B----4-:R-:W-:Y:S02]  /*00a0*/  UISETP.GE.U32.AND UP0, UPT, UR6, UR4, UPT ;  /* 0x000000040600728c */ /* 0x010fe4000bf06070 */
[----:B------:R-:W-:Y:S01]  /*00b0*/  UIADD3 UR4, UPT, UPT, UR6, 0x1, URZ ;  /* 0x0000000106047890 */ /* 0x000fe2000fffe0ff */
[----:B--2---:R-:W-:-:S04]  /*00c0*/  VIADD R2, R6, UR8 ;  /* 0x0000000806027c36 */ /* 0x004fc80008000000 */
[----:B------:R-:W-:Y:S01]  /*00d0*/  @!UP1 UIADD3 UR5, UPT, UPT, UR7, URZ, URZ ;  /* 0x000000ff07059290 */ /* 0x000fe2000fffe0ff */
[----:B---3--:R-:W-:-:S05]  /*00e0*/  VIADD R5, R13, UR8 ;  /* 0x000000080d057c36 */ /* 0x008fca0008000000 */
[----:B------:R-:W-:Y:S01]  /*00f0*/  IMAD.U32 R0, RZ, RZ, UR5 ;  /* 0x00000005ff007e24 */ /* 0x000fe2000f8e00ff */
[----:B------:R-:W-:Y:S01]  /*0100*/  @!UP0 UIADD3 UR4, UPT, UPT, UR6, URZ, URZ ;  /* 0x000000ff06048290 */ /* 0x000fe2000fffe0ff */
[----:B------:R-:W0:Y:S02]  /*0110*/  LDCU.64 UR6, c[0x0][0x358] ;  /* 0x00006b00ff0677ac */ /* 0x000e240008000a00 */
[----:B------:R-:W-:-:S03]  /*0120*/  IMAD R7, R0, 0x20, R13 ;  /* 0x0000002000077824 */ /* 0x000fc600078e020d */
[----:B------:R-:W-:-:S04]  /*0130*/  IMAD.U32 R3, RZ, RZ, UR4 ;  /* 0x00000004ff037e24 */ /* 0x000fc8000f8e00ff */
[----:B------:R-:W-:Y:S02]  /*0140*/  IMAD R0, R3, 0x20, R6 ;  /* 0x0000002003007824 */ /* 0x000fe400078e0206 */
[----:B------:R-:W-:Y:S02]  /*0150*/  IMAD R3, R7, UR9, R2 ;  /* 0x0000000907037c24 */ /* 0x000fe4000f8e0202 */
[----:B------:R-:W-:Y:S02]  /*0160*/  IMAD R5, R5, UR9, R0 ;  /* 0x0000000905057c24 */ /* 0x000fe4000f8e0200 */
[----:B-----5:R-:W-:-:S04]  /*0170*/  IMAD.WIDE R2, R3, 0x4, R28 ;  /* 0x0000000403027825 */ /* 0x020fc800078e021c */
[----:B------:R-:W-:Y:S02]  /*0180*/  IMAD.WIDE R4, R5, 0x4, R28 ;  /* 0x0000000405047825 */ /* 0x000fe400078e021c */
[----:B0-----:R0:W2:Y:S04]  /*0190*/  LDG.E R3, desc[UR6][R2.64] ;  /* 0x0000000602037981 */ /* 0x0010a8000c1e1900 */
[----:B------:R-:W3:Y:S01]  /*01a0*/  LDG.E R11, desc[UR6][R4.64] ;  /* 0x00000006040b7981 */ /* 0x000ee2000c1e1900 */
[----:B------:R-:W-:-:S04]  /*01b0*/  IMAD R7, R7, UR9, R0 ;  /* 0x0000000907077c24 */ /* 0x000fc8000f8e0200 */
[----:B------:R-:W-:-:S05]  /*01c0*/  IMAD.WIDE R28, R7, 0x4, R28 ;  /* 0x00000004071c7825 */ /* 0x000fca00078e021c */
[----:B------:R-:W4:Y:S01]  /*01d0*/  LDG.E R9, desc[UR6][R28.64] ;  /* 0x000000061c097981 */ /* 0x000f22000c1e1900 */
[----:B------:R-:W1:Y:S01]  /*01e0*/  S2UR UR5, SR_CgaCtaId ;  /* 0x00000000000579c3 */ /* 0x000e620000008800 */
[----:B------:R-:W-:Y:S01]  /*01f0*/  UMOV UR4, 0x400 ;  /* 0x0000040000047882 */ /* 0x000fe20000000000 */
[----:B------:R-:W-:Y:S01]  /*0200*/  IMAD R0, R13, 0x20, R6 ;  /* 0x000000200d007824 */ /* 0x000fe200078e0206 */
[----:B-1----:R-:W-:-:S06]  /*0210*/  ULEA UR4, UR5, UR4, 0x18 ;  /* 0x0000000405047291 */ /* 0x002fcc000f8ec0ff */
[----:B------:R-:W-:Y:S02]  /*0220*/  LEA R8, R0, UR4, 0x2 ;  /* 0x0000000400087c11 */ /* 0x000fe4000f8e10ff */
[----:B------:R-:W-:Y:S02]  /*0230*/  LEA R0, R6, UR4, 0x2 ;  /* 0x0000000406007c11 */ /* 0x000fe4000f8e10ff */
[----:B0-----:R-:W-:Y:S01]  /*0240*/  LEA R2, R13, UR4, 0x7 ;  /* 0x000000040d027c11 */ /* 0x001fe2000f8e38ff */
[----:B--2---:R-:W-:Y:S04]  /*0250*/  STS [R8], R3 ;  /* 0x0000000308007388 */ /* 0x004fe80000000800 */
[----:B---3--:R-:W-:Y:S01]  /*0260*/  STS [R8+0x1000], R11 ;  /* 0x0010000b08007388 */ /* 0x008fe20000000800 */
[----:B------:R-:W-:Y:S06]  /*0270*/  BAR.SYNC.DEFER_BLOCKING 0x0 ;  /* 0x0000000000007b1d */ /* 0x000fec0000010000 */
[----:B------:R-:W-:Y:S04]  /*0280*/  LDS R10, [R0+0x1000] ;  /* 0x00100000000a7984 */ /* 0x000fe80000000800 */
[----:B------:R-:W4:Y:S04]  /*0290*/  LDS.128 R4, [R2] ;  /* 0x0000000002047984 */ /* 0x000f280000000c00 */
[----:B------:R-:W0:Y:S04]  /*02a0*/  LDS R19, [R0+0x1080] ;  /* 0x0010800000137984 */ /* 0x000e280000000800 */
[----:B------:R-:W1:Y:S04]  /*02b0*/  LDS R17, [R0+0x1100] ;  /* 0x0011000000117984 */ /* 0x000e680000000800 */
[----:B------:R-:W2:Y:S04]  /*02c0*/  LDS R16, [R0+0x1180] ;  /* 0x0011800000107984 */ /* 0x000ea80000000800 */
[----:B------:R-:W-:Y:S04]  /*02d0*/  LDS R27, [R0+0x1200] ;  /* 0x00120000001b7984 */ /* 0x000fe80000000800 */
[----:B------:R-:W3:Y:S04]  /*02e0*/  LDS.128 R12, [R2+0x10] ;  /* 0x00001000020c7984 */ /* 0x000ee80000000c00 */
[----:B------:R-:W5:Y:S04]  /*02f0*/  LDS R22, [R0+0x1280] ;  /* 0x0012800000167984 */ /* 0x000f680000000800 */
[----:B------:R-:W5:Y:S04]  /*0300*/  LDS R25, [R0+0x1300] ;  /* 0x0013000000197984 */ /* 0x000f680000000800 */
[----:B------:R-:W5:Y:S04]  /*0310*/  LDS R24, [R0+0x1380] ;  /* 0x0013800000187984 */ /* 0x000f680000000800 */
[----:B------:R-:W-:Y:S01]  /*0320*/  LDS R3, [R0+0x1400] ;  /* 0x0014000000037984 */ /* 0x000fe20000000800 */
[----:B----4-:R-:W-:-:S03]  /*0330*/  VIADDMNMX R18, R10, R4, R9, PT ;  /* 0x000000040a127246 */ /* 0x010fc60003800109 */
[----:B------:R-:W-:Y:S01]  /*0340*/  LDS R21, [R0+0x1500] ;  /* 0x0015000000157984 */ /* 0x000fe20000000800 */
[----:B0-----:R-:W-:-:S03]  /*0350*/  VIADDMNMX R5, R19, R5, R18, PT ;  /* 0x0000000513057246 */ /* 0x001fc60003800112 */
[----:B------:R-:W0:Y:S01]  /*0360*/  LDS.128 R8, [R2+0x20] ;  /* 0x0000200002087984 */ /* 0x000e220000000c00 */
[----:B-1----:R-:W-:-:S03]  /*0370*/  VIADDMNMX R5, R17, R6, R5, PT ;  /* 0x0000000611057246 */ /* 0x002fc60003800105 */
[----:B------:R-:W1:Y:S01]  /*0380*/  LDS R4, [R0+0x1480] ;  /* 0x0014800000047984 */ /* 0x000e620000000800 */
[----:B--2---:R-:W-:-:S03]  /*0390*/  VIADDMNMX R5, R16, R7, R5, PT ;  /* 0x0000000710057246 */ /* 0x004fc60003800105 */
[----:B------:R-:W2:Y:S04]  /*03a0*/  LDS R20, [R0+0x1580] ;  /* 0x0015800000147984 */ /* 0x000ea80000000800 */
[----:B------:R-:W-:Y:S01]  /*03b0*/  LDS R23, [R0+0x1600] ;  /* 0x0016000000177984 */ /* 0x000fe20000000800 */
[----:B---3--:R-:W-:-:S03]  /*03c0*/  VIADDMNMX R5, R27, R12, R5, PT ;  /* 0x0000000c1b057246 */ /* 0x008fc60003800105 */
[----:B------:R-:W3:Y:S01]  /*03d0*/  LDS.128 R16, [R2+0x30] ;  /* 0x0000300002107984 */ /* 0x000ee20000000c00 */
[----:B-----5:R-:W-:-:S03]  /*03e0*/  VIADDMNMX R13, R22, R13, R5, PT ;  /* 0x0000000d160d7246 */ /* 0x020fc60003800105 */
[----:B------:R-:W4:Y:S01]  /*03f0*/  LDS R6, [R0+0x1680] ;  /* 0x0016800000067984 */ /* 0x000f220000000800 */
[----:B------:R-:W-:-:S03]  /*0400*/  VIADDMNMX R13, R25, R14, R13, PT ;  /* 0x0000000e190d7246 */ /* 0x000fc6000380010d */
[----:B------:R-:W5:Y:S01]  /*0410*/  LDS R5, [R0+0x1700] ;  /* 0x0017000000057984 */ /* 0x000f620000000800 */
[----:B------:R-:W-:-:S03]  /*0420*/  VIADDMNMX R24, R24, R15, R13, PT ;  /* 0x0000000f18187246 */ /* 0x000fc6000380010d */
[----:B------:R-:W5:Y:S04]  /*0430*/  LDS R22, [R0+0x1780] ;  /* 0x0017800000167984 */ /* 0x000f680000000800 */
[----:B------:R-:W-:Y:S04]  /*0440*/  LDS R7, [R0+0x1800] ;  /* 0x0018000000077984 */ /* 0x000fe80000000800 */
[----:B------:R-:W5:Y:S01]  /*0450*/  LDS.128 R12, [R2+0x40] ;  /* 0x00004000020c7984 */ /* 0x000f620000000c00 */
[----:B0-----:R-:W-:-:S03]  /*0460*/  VIADDMNMX R3, R3, R8, R24, PT ;  /* 0x0000000803037246 */ /* 0x001fc60003800118 */
[----:B------:R-:W-:Y:S01]  /*0470*/  LDS R26, [R0+0x1980] ;  /* 0x00198000001a7984 */ /* 0x000fe20000000800 */
[----:B-1----:R-:W-:-:S03]  /*0480*/  VIADDMNMX R4, R4, R9, R3, PT ;  /* 0x0000000904047246 */ /* 0x002fc60003800103 */
[----:B------:R-:W0:Y:S01]  /*0490*/  LDS R24, [R0+0x1880] ;  /* 0x0018800000187984 */ /* 0x000e220000000800 */
[----:B------:R-:W-:-:S03]  /*04a0*/  VIADDMNMX R4, R21, R10, R4, PT ;  /* 0x0000000a15047246 */ /* 0x000fc60003800104 */
[----:B------:R-:W1:Y:S01]  /*04b0*/  LDS R3, [R0+0x1900] ;  /* 0x0019000000037984 */ /* 0x000e620000000800 */
[----:B--2---:R-:W-:-:S03]  /*04c0*/  VIADDMNMX R4, R20, R11, R4, PT ;  /* 0x0000000b14047246 */ /* 0x004fc60003800104 */
[----:B------:R-:W-:Y:S01]  /*04d0*/  LDS R21, [R0+0x1a00] ;  /* 0x001a000000157984 */ /* 0x000fe20000000800 */
[----:B---3--:R-:W-:-:S03]  /*04e0*/  VIADDMNMX R4, R23, R16, R4, PT ;  /* 0x0000001017047246 */ /* 0x008fc60003800104 */
[----:B------:R-:W2:Y:S01]  /*04f0*/  LDS.128 R8, [R2+0x50] ;  /* 0x0000500002087984 */ /* 0x000ea20000000c00 */
[----:B----4-:R-:W-:-:S03]  /*0500*/  VIADDMNMX R4, R6, R17, R4, PT ;  /* 0x0000001106047246 */ /* 0x010fc60003800104 */
[----:B------:R-:W3:Y:S01]  /*0510*/  LDS R16, [R0+0x1a80] ;  /* 0x001a800000107984 */ /* 0x000ee20000000800 */
[----:B-----5:R-:W-:-:S03]  /*0520*/  VIADDMNMX R4, R5, R18, R4, PT ;  /* 0x0000001205047246 */ /* 0x020fc60003800104 */
[----:B------:R-:W4:Y:S01]  /*0530*/  LDS R17, [R0+0x1b00] ;  /* 0x001b000000117984 */ /* 0x000f220000000800 */
[----:B------:R-:W-:-:S03]  /*0540*/  VIADDMNMX R4, R22, R19, R4, PT ;  /* 0x0000001316047246 */ /* 0x000fc60003800104 */
[----:B------:R-:W5:Y:S04]  /*0550*/  LDS R18, [R0+0x1b80] ;  /* 0x001b800000127984 */ /* 0x000f680000000800 */
[----:B------:R-:W-:Y:S01]  /*0560*/  LDS R19, [R0+0x1c00] ;  /* 0x001c000000137984 */ /* 0x000fe20000000800 */
[----:B------:R-:W-:-:S03]  /*0570*/  VIADDMNMX R12, R7, R12, R4, PT ;  /* 0x0000000c070c7246 */ /* 0x000fc60003800104 */
[----:B------:R-:W-:Y:S04]  /*0580*/  LDS R20, [R0+0x1c80] ;  /* 0x001c800000147984 */ /* 0x000fe80000000800 */
[----:B------:R-:W5:Y:S01]  /*0590*/  LDS.128 R4, [R2+0x60] ;  /* 0x0000600002047984 */ /* 0x000f620000000c00 */
[----:B0-----:R-:W-:-:S03]  /*05a0*/  VIADDMNMX R12, R24, R13, R12, PT ;  /* 0x0000000d180c7246 */ /* 0x001fc6000380010c */
[----:B------:R-:W0:Y:S01]  /*05b0*/  LDS R23, [R0+0x1d00] ;  /* 0x001d000000177984 */ /* 0x000e220000000800 */
[----:B-1----:R-:W-:-:S03]  /*05c0*/  VIADDMNMX R3, R3, R14, R12, PT ;  /* 0x0000000e03037246 */ /* 0x002fc6000380010c */
[----:B------:R-:W1:Y:S01]  /*05d0*/  LDS R22, [R0+0x1d80] ;  /* 0x001d800000167984 */ /* 0x000e620000000800 */
[----:B------:R-:W-:-:S03]  /*05e0*/  VIADDMNMX R26, R26, R15, R3, PT ;  /* 0x0000000f1a1a7246 */ /* 0x000fc60003800103 */
[----:B------:R-:W-:Y:S01]  /*05f0*/  LDS R24, [R0+0x1e80] ;  /* 0x001e800000187984 */ /* 0x000fe20000000800 */
        /* <DEDUP_REMOVED lines=8> */
[----:B------:R-:W-:-:S04]  /*0680*/  VIADDMNMX R4, R19, R4, R9, PT ;  /* 0x0000000413047246 */ /* 0x000fc80003800109 */
[----:B------:R-:W-:-:S04]  /*0690*/  VIADDMNMX R4, R20, R5, R4, PT ;  /* 0x0000000514047246 */ /* 0x000fc80003800104 */
[----:B0-----:R-:W-:-:S04]  /*06a0*/  VIADDMNMX R4, R23, R6, R4, PT ;  /* 0x0000000617047246 */ /* 0x001fc80003800104 */
[----:B-1----:R-:W-:-:S04]  /*06b0*/  VIADDMNMX R4, R22, R7, R4, PT ;  /* 0x0000000716047246 */ /* 0x002fc80003800104 */
[----:B--2---:R-:W-:-:S04]  /*06c0*/  VIADDMNMX R3, R3, R12, R4, PT ;  /* 0x0000000c03037246 */ /* 0x004fc80003800104 */
[----:B------:R-:W-:-:S04]  /*06d0*/  VIADDMNMX R3, R24, R13, R3, PT ;  /* 0x0000000d18037246 */ /* 0x000fc80003800103 */
[----:B---3--:R-:W-:-:S04]  /*06e0*/  VIADDMNMX R3, R21, R14, R3, PT ;  /* 0x0000000e15037246 */ /* 0x008fc80003800103 */
[----:B----4-:R-:W-:-:S05]  /*06f0*/  VIADDMNMX R3, R8, R15, R3, PT ;  /* 0x0000000f08037246 */ /* 0x010fca0003800103 */
[----:B------:R-:W-:Y:S01]  /*0700*/  STG.E desc[UR6][R28.64], R3 ;  /* 0x000000031c007986 */ /* 0x000fe2000c101906 */
[----:B------:R-:W-:Y:S06]  /*0710*/  BAR.SYNC.DEFER_BLOCKING 0x0 ;  /* 0x0000000000007b1d */ /* 0x000fec0000010000 */
[----:B------:R-:W-:Y:S05]  /*0720*/  EXIT ;  /* 0x000000000000794d */ /* 0x000fea0003800000 */
.L_x_0:
[----:B------:R-:W-:-:S00]  /*0730*/  BRA `(.L_x_0) ;  /* 0xfffffffc00fc7947 */ /* 0x000fc0000383ffff */
[----:B------:R-:W-:-:S00]  /*0740*/  NOP ;  /* 0x0000000000007918 */ /* 0x000fc00000000000 */
        /* <DEDUP_REMOVED lines=11> */
.L_x_4:


//--------------------- .text._Z6stage2Piii       --------------------------
	.section	.text._Z6stage2Piii,"ax",@progbits
	.align	128
        .global         _Z6stage2Piii
        .type           _Z6stage2Piii,@function
        .size           _Z6stage2Piii,(.L_x_5 - _Z6stage2Piii)
        .other          _Z6stage2Piii,@"STO_CUDA_ENTRY STV_DEFAULT"
_Z6stage2Piii:
.text._Z6stage2Piii:
[----:B------:R-:W-:Y:S08]  /*0000*/  LDC R1, c[0x0][0x37c] ;  /* 0x0000df00ff017b82 */ /* 0x000ff00000000800 */
[----:B------:R-:W0:Y:S01]  /*0010*/  S2UR UR4, SR_CTAID.Y ;  /* 0x00000000000479c3 */ /* 0x000e220000002600 */
[----:B------:R-:W1:Y:S01]  /*0020*/  S2R R5, SR_TID.X ;  /* 0x0000000000057919 */ /* 0x000e620000002100 */
[----:B------:R-:W2:Y:S01]  /*0030*/  LDCU.64 UR6, c[0x0][0x358] ;  /* 0x00006b00ff0677ac */ /* 0x000ea20008000a00 */
[----:B------:R-:W3:Y:S01]  /*0040*/  S2R R4, SR_TID.Y ;  /* 0x0000000000047919 */ /* 0x000ee20000002200 */
[----:B0-----:R-:W-:-:S09]  /*0050*/  UISETP.NE.AND UP0, UPT, UR4, URZ, UPT ;  /* 0x000000ff0400728c */ /* 0x001fd2000bf05270 */
[----:B-12---:R-:W-:Y:S05]  /*0060*/  BRA.U !UP0, `(.L_x_1) ;  /* 0x0000000d08707547 */ /* 0x006fea000b800000 */
[----:B------:R-:W0:Y:S01]  /*0070*/  S2UR UR5, SR_CTAID.X ;  /* 0x00000000000579c3 */ /* 0x000e220000002500 */
[----:B------:R-:W1:Y:S07]  /*0080*/  LDCU.64 UR8, c[0x0][0x388] ;  /* 0x00007100ff0877ac */ /* 0x000e6e0008000a00 */
[----:B------:R-:W2:Y:S01]  /*0090*/  LDC.64 R2, c[0x0][0x380] ;  /* 0x0000e000ff027b82 */ /* 0x000ea20000000a00 */
[----:B-1----:R-:W-:Y:S02]  /*00a0*/  USHF.R.S32.HI UR4, URZ, 0x5, UR8 ;  /* 0x00000005ff047899 */ /* 0x002fe40008011408 */
[----:B------:R-:W-:-:S02]  /*00b0*/  VIADD R0, R5, UR8 ;  /* 0x0000000805007c36 */ /* 0x000fc40008000000 */
[----:B---3--:R-:W-:Y:S01]  /*00c0*/  VIADD R9, R4, UR8 ;  /* 0x0000000804097c36 */ /* 0x008fe20008000000 */
[----:B0-----:R-:W-:Y:S02]  /*00d0*/  UISETP.GE.U32.AND UP0, UPT, UR5, UR4, UPT ;  /* 0x000000040500728c */ /* 0x001fe4000bf06070 */
[----:B------:R-:W-:Y:S01]  /*00e0*/  UIADD3 UR4, UPT, UPT, UR5, 0x1, URZ ;  /* 0x0000000105047890 */ /* 0x000fe2000fffe0ff */
[----:B------:R-:W-:-:S08]  /*00f0*/  IMAD R11, R9, UR9, R0 ;  /* 0x00000009090b7c24 */ /* 0x000fd0000f8e0200 */
[----:B------:R-:W-:-:S06]  /*0100*/  @!UP0 UIADD3 UR4, UPT, UPT, UR5, URZ, URZ ;  /* 0x000000ff05048290 */ /* 0x000fcc000fffe0ff */
[----:B------:R-:W-:-:S04]  /*0110*/  IMAD.U32 R7, RZ, RZ, UR4 ;  /* 0x00000004ff077e24 */ /* 0x000fc8000f8e00ff */
[----:B------:R-:W-:-:S04]  /*0120*/  IMAD R7, R7, 0x20, R4 ;  /* 0x0000002007077824 */ /* 0x000fc800078e0204 */
[----:B------:R-:W-:Y:S02]  /*0130*/  IMAD R9, R7, UR9, R0 ;  /* 0x0000000907097c24 */ /* 0x000fe4000f8e0200 */
[----:B--2---:R-:W-:-:S04]  /*0140*/  IMAD.WIDE R6, R11, 0x4, R2 ;  /* 0x000000040b067825 */ /* 0x004fc800078e0202 */
[----:B------:R-:W-:Y:S02]  /*0150*/  IMAD.WIDE R2, R9, 0x4, R2 ;  /* 0x0000000409027825 */ /* 0x000fe400078e0202 */
[----:B------:R-:W2:Y:S04]  /*0160*/  LDG.E R7, desc[UR6][R6.64] ;  /* 0x0000000606077981 */ /* 0x000ea8000c1e1900 */
[----:B------:R-:W3:Y:S01]  /*0170*/  LDG.E R9, desc[UR6][R2.64] ;  /* 0x0000000602097981 */ /* 0x000ee2000c1e1900 */
[----:B------:R-:W0:Y:S01]  /*0180*/  S2UR UR5, SR_CgaCtaId ;  /* 0x00000000000579c3 */ /* 0x000e220000008800 */
[----:B------:R-:W-:Y:S01]  /*0190*/  UMOV UR4, 0x400 ;  /* 0x0000040000047882 */ /* 0x000fe20000000000 */
[----:B------:R-:W-:Y:S01]  /*01a0*/  IMAD R0, R4, 0x20, R5 ;  /* 0x0000002004007824 */ /* 0x000fe200078e0205 */
[----:B0-----:R-:W-:-:S06]  /*01b0*/  ULEA UR4, UR5, UR4, 0x18 ;  /* 0x0000000405047291 */ /* 0x001fcc000f8ec0ff */
[----:B------:R-:W-:Y:S02]  /*01c0*/  LEA R0, R0, UR4, 0x2 ;  /* 0x0000000400007c11 */ /* 0x000fe4000f8e10ff */
[----:B------:R-:W-:Y:S02]  /*01d0*/  LEA R4, R4, UR4, 0x7 ;  /* 0x0000000404047c11 */ /* 0x000fe4000f8e38ff */
[----:B------:R-:W-:Y:S01]  /*01e0*/  LEA R5, R5, UR4, 0x2 ;  /* 0x0000000405057c11 */ /* 0x000fe2000f8e10ff */
[----:B--2---:R-:W-:Y:S04]  /*01f0*/  STS [R0+0x1000], R7 ;  /* 0x0010000700007388 */ /* 0x004fe80000000800 */
[----:B---3--:R-:W-:Y:S01]  /*0200*/  STS [R0], R9 ;  /* 0x0000000900007388 */ /* 0x008fe20000000800 */
[----:B------:R-:W-:Y:S06]  /*0210*/  BAR.SYNC.DEFER_BLOCKING 0x0 ;  /* 0x0000000000007b1d */ /* 0x000fec0000010000 */
[----:B------:R-:W-:Y:S04]  /*0220*/  LDS R6, [R0] ;  /* 0x0000000000067984 */ /* 0x000fe80000000800 */
[----:B------:R-:W-:Y:S04]  /*0230*/  LDS R11, [R4] ;  /* 0x00000000040b7984 */ /* 0x000fe80000000800 */
[----:B------:R-:W0:Y:S02]  /*0240*/  LDS R8, [R5+0x1000] ;  /* 0x0010000005087984 */ /* 0x000e240000000800 */
[----:B0-----:R-:W-:-:S05]  /*0250*/  VIADDMNMX R11, R8, R11, R6, PT ;  /* 0x0000000b080b7246 */ /* 0x001fca0003800106 */
[----:B------:R-:W-:Y:S01]  /*0260*/  STS [R0], R11 ;  /* 0x0000000b00007388 */ /* 0x000fe20000000800 */
[----:B------:R-:W-:Y:S06]  /*0270*/  BAR.SYNC.DEFER_BLOCKING 0x0 ;  /* 0x0000000000007b1d */ /* 0x000fec0000010000 */
[----:B------:R-:W-:Y:S04]  /*0280*/  LDS R6, [R0] ;  /* 0x0000000000067984 */ /* 0x000fe80000000800 */
[----:B------:R-:W-:Y:S04]  /*0290*/  LDS R7, [R4+0x4] ;  /* 0x0000040004077984 */ /* 0x000fe80000000800 */
        /* <DEDUP_REMOVED lines=178> */
[----:B------:R-:W-:Y:S04]  /*0dc0*/  LDS R7, [R4+0x7c] ;  /* 0x00007c0004077984 */ /* 0x000fe80000000800 */
[----:B------:R-:W-:Y:S04]  /*0dd0*/  LDS R8, [R5+0x1f80] ;  /* 0x001f800005087984 */ /* 0x000fe80000000800 */
[----:B------:R-:W0:Y:S02]  /*0de0*/  LDS R6, [R0] ;  /* 0x0000000000067984 */ /* 0x000e240000000800 */
[----:B0-----:R-:W-:-:S05]  /*0df0*/  VIADDMNMX R7, R8, R7, R6, PT ;  /* 0x0000000708077246 */ /* 0x001fca0003800106 */
[----:B------:R-:W-:Y:S04]  /*0e00*/  STG.E desc[UR6][R2.64], R7 ;  /* 0x0000000702007986 */ /* 0x000fe8000c101906 */
[----:B------:R-:W-:Y:S01]  /*0e10*/  STS [R0], R7 ;  /* 0x0000000700007388 */ /* 0x000fe20000000800 */
[----:B------:R-:W-:Y:S05]  /*0e20*/  EXIT ;  /* 0x000000000000794d */ /* 0x000fea0003800000 */
.L_x_1:
[----:B------:R-:W0:Y:S01]  /*0e30*/  S2UR UR5, SR_CTAID.X ;  /* 0x00000000000579c3 */ /* 0x000e220000002500 */
[----:B------:R-:W1:Y:S07]  /*0e40*/  LDCU.64 UR8, c[0x0][0x388] ;  /* 0x00007100ff0877ac */ /* 0x000e6e0008000a00 */
[----:B------:R-:W2:Y:S01]  /*0e50*/  LDC.64 R2, c[0x0][0x380] ;  /* 0x0000e000ff027b82 */ /* 0x000ea20000000a00 */
[----:B-1----:R-:W-:Y:S02]  /*0e60*/  USHF.R.S32.HI UR4, URZ, 0x5, UR8 ;  /* 0x00000005ff047899 */ /* 0x002fe40008011408 */
[----:B---3--:R-:W-:-:S02]  /*0e70*/  VIADD R0, R4, UR8 ;  /* 0x0000000804007c36 */ /* 0x008fc40008000000 */
[----:B0-----:R-:W-:Y:S02]  /*0e80*/  UISETP.GE.U32.AND UP0, UPT, UR5, UR4, UPT ;  /* 0x000000040500728c */ /* 0x001fe4000bf06070 */
[----:B------:R-:W-:Y:S01]  /*0e90*/  IMAD R0, R0, UR9, R5 ;  /* 0x0000000900007c24 */ /* 0x000fe2000f8e0205 */
[----:B------:R-:W-:-:S03]  /*0ea0*/  UIADD3 UR4, UPT, UPT, UR5, 0x1, URZ ;  /* 0x0000000105047890 */ /* 0x000fc6000fffe0ff */
[----:B------:R-:W-:-:S04]  /*0eb0*/  VIADD R7, R0, UR8 ;  /* 0x0000000800077c36 */ /* 0x000fc80008000000 */
[----:B--2---:R-:W-:Y:S01]  /*0ec0*/  IMAD.WIDE R6, R7, 0x4, R2 ;  /* 0x0000000407067825 */ /* 0x004fe200078e0202 */
[----:B------:R-:W-:-:S05]  /*0ed0*/  @!UP0 UIADD3 UR4, UPT, UPT, UR5, URZ, URZ ;  /* 0x000000ff05048290 */ /* 0x000fca000fffe0ff */
[----:B------:R-:W2:Y:S01]  /*0ee0*/  LDG.E R7, desc[UR6][R6.64] ;  /* 0x0000000606077981 */ /* 0x000ea2000c1e1900 */
[----:B------:R-:W-:-:S04]  /*0ef0*/  IMAD.U32 R9, RZ, RZ, UR4 ;  /* 0x00000004ff097e24 */ /* 0x000fc8000f8e00ff */
[----:B------:R-:W-:-:S04]  /*0f00*/  IMAD R9, R9, 0x20, R0 ;  /* 0x0000002009097824 */ /* 0x000fc800078e0200 */
[----:B------:R-:W-:-:S05]  /*0f10*/  IMAD.WIDE R2, R9, 0x4, R2 ;  /* 0x0000000409027825 */ /* 0x000fca00078e0202 */
        /* <DEDUP_REMOVED lines=12> */
[----:B------:R-:W-:Y:S04]  /*0fe0*/  LDS R11, [R4+0x1000] ;  /* 0x00100000040b7984 */ /* 0x000fe80000000800 */
[----:B------:R-:W0:Y:S02]  /*0ff0*/  LDS R8, [R5] ;  /* 0x0000000005087984 */ /* 0x000e240000000800 */
        /* <DEDUP_REMOVED lines=190> */
.L_x_2:
        /* <DEDUP_REMOVED lines=10> */
.L_x_5:


//--------------------- .text._Z6stage1Piii       --------------------------
	.section	.text._Z6stage1Piii,"ax",@progbits
	.align	128
        .global         _Z6stage1Piii
        .type           _Z6stage1Piii,@function
        .size           _Z6stage1Piii,(.L_x_6 - _Z6stage1Piii)
        .other          _Z6stage1Piii,@"STO_CUDA_ENTRY STV_DEFAULT"
_Z6stage1Piii:
.text._Z6stage1Piii:
[----:B------:R-:W-:Y:S01]  /*0000*/  LDC R1, c[0x0][0x37c] ;  /* 0x0000df00ff017b82 */ /* 0x000fe20000000800 */
[----:B------:R-:W0:Y:S01]  /*0010*/  S2R R4, SR_TID.X ;  /* 0x0000000000047919 */ /* 0x000e220000002100 */
[----:B------:R-:W0:Y:S06]  /*0020*/  LDCU.64 UR4, c[0x0][0x388] ;  /* 0x00007100ff0477ac */ /* 0x000e2c0008000a00 */
[----:B------:R-:W1:Y:S01]  /*0030*/  LDC.64 R2, c[0x0][0x380] ;  /* 0x0000e000ff027b82 */ /* 0x000e620000000a00 */
[----:B------:R-:W2:Y:S01]  /*0040*/  S2R R9, SR_TID.Y ;  /* 0x0000000000097919 */ /* 0x000ea20000002200 */
[----:B------:R-:W3:Y:S01]  /*0050*/  LDCU.64 UR6, c[0x0][0x358] ;  /* 0x00006b00ff0677ac */ /* 0x000ee20008000a00 */
[----:B0-----:R-:W-:-:S02]  /*0060*/  VIADD R0, R4, UR4 ;  /* 0x0000000404007c36 */ /* 0x001fc40008000000 */
[----:B--2---:R-:W-:-:S04]  /*0070*/  VIADD R5, R9, UR4 ;  /* 0x0000000409057c36 */ /* 0x004fc80008000000 */
[----:B------:R-:W-:-:S04]  /*0080*/  IMAD R5, R5, UR5, R0 ;  /* 0x0000000505057c24 */ /* 0x000fc8000f8e0200 */
[----:B-1----:R-:W-:-:S05]  /*0090*/  IMAD.WIDE R2, R5, 0x4, R2 ;  /* 0x0000000405027825 */ /* 0x002fca00078e0202 */
[----:B---3--:R-:W2:Y:S01]  /*00a0*/  LDG.E R7, desc[UR6][R2.64] ;  /* 0x0000000602077981 */ /* 0x008ea2000c1e1900 */
[----:B------:R-:W0:Y:S01]  /*00b0*/  S2UR UR5, SR_CgaCtaId ;  /* 0x00000000000579c3 */ /* 0x000e220000008800 */
[----:B------:R-:W-:Y:S01]  /*00c0*/  UMOV UR4, 0x400 ;  /* 0x0000040000047882 */ /* 0x000fe20000000000 */
[----:B------:R-:W-:Y:S01]  /*00d0*/  IMAD R0, R9, 0x20, R4 ;  /* 0x0000002009007824 */ /* 0x000fe200078e0204 */
[----:B0-----:R-:W-:-:S06]  /*00e0*/  ULEA UR4, UR5, UR4, 0x18 ;  /* 0x0000000405047291 */ /* 0x001fcc000f8ec0ff */
[----:B------:R-:W-:Y:S02]  /*00f0*/  LEA R0, R0, UR4, 0x2 ;  /* 0x0000000400007c11 */ /* 0x000fe4000f8e10ff */
[----:B------:R-:W-:Y:S02]  /*0100*/  LEA R5, R9, UR4, 0x7 ;  /* 0x0000000409057c11 */ /* 0x000fe4000f8e38ff */
[----:B------:R-:W-:Y:S01]  /*0110*/  LEA R4, R4, UR4, 0x2 ;  /* 0x0000000404047c11 */ /* 0x000fe2000f8e10ff */
[----:B--2---:R-:W-:Y:S01]  /*0120*/  STS [R0], R7 ;  /* 0x0000000700007388 */ /* 0x004fe20000000800 */
[----:B------:R-:W-:Y:S06]  /*0130*/  BAR.SYNC.DEFER_BLOCKING 0x0 ;  /* 0x0000000000007b1d */ /* 0x000fec0000010000 */
[----:B------:R-:W-:Y:S04]  /*0140*/  LDS R6, [R0] ;  /* 0x0000000000067984 */ /* 0x000fe80000000800 */
[----:B------:R-:W-:Y:S04]  /*0150*/  LDS R9, [R5] ;  /* 0x0000000005097984 */ /* 0x000fe80000000800 */
        /* <DEDUP_REMOVED lines=191> */
.L_x_3:
        /* <DEDUP_REMOVED lines=11> */
.L_x_6:


//--------------------- .nv.shared._Z6stage3Piii  --------------------------
	.section	.nv.shared._Z6stage3Piii,"aw",@nobits
	.sectionflags	@""
	.align	4
.nv.shared._Z6stage3Piii:
	.zero		9216


//--------------------- .nv.shared.reserved.0     --------------------------
	.section	.nv.shared.reserved.0,"aw",@nobits
	.weak		__nv_reservedSMEM_offset_0_alias
	.size		__nv_reservedSMEM_offset_0_alias, 0, 64
	.other		__nv_reservedSMEM_offset_0_alias,@"STO_CUDA_RESERVED_SHARED STV_DEFAULT"
__nv_reservedSMEM_offset_0_alias:
	.zero		0
	.zero		64


//--------------------- .nv.shared._Z6stage2Piii  --------------------------
	.section	.nv.shared._Z6stage2Piii,"aw",@nobits
	.sectionflags	@""
	.align	4
.nv.shared._Z6stage2Piii:
	.zero		9216


//--------------------- .nv.shared._Z6stage1Piii  --------------------------
	.section	.nv.shared._Z6stage1Piii,"aw",@nobits
	.sectionflags	@""
	.align	4
.nv.shared._Z6stage1Piii:
	.zero		5120


//--------------------- .nv.constant0._Z6stage3Piii --------------------------
	.section	.nv.constant0._Z6stage3Piii,"a",@progbits
	.sectionflags	@""
	.align	4
.nv.constant0._Z6stage3Piii:
	.zero		912


//--------------------- .nv.constant0._Z6stage2Piii --------------------------
	.section	.nv.constant0._Z6stage2Piii,"a",@progbits
	.sectionflags	@""
	.align	4
.nv.constant0._Z6stage2Piii:
	.zero		912


//--------------------- .nv.constant0._Z6stage1Piii --------------------------
	.section	.nv.constant0._Z6stage1Piii,"a",@progbits
	.sectionflags	@""
	.align	4
.nv.constant0._Z6stage1Piii:
	.zero		912


//--------------------- SYMBOLS --------------------------

	.type		.nv.reservedSmem.offset0,@object
	.size		.nv.reservedSmem.offset0,0x4
	.type		.nv.reservedSmem.cap,@object
	.size		.nv.reservedSmem.cap,0x4
